	.target	sm_100a

	.elftype	@"ET_EXEC"


//--------------------- .note.nv.tkinfo           --------------------------
	.section	.note.nv.tkinfo,"",@"SHT_NOTE"
	.sectionflags	@"SHF_NOTE_NV_TKINFO"
	.tkinfo
        /*0018*/ 	.word	0x00000002
        /*0030*/ 	.string	""
        /*0030*/ 	.string	"ptxas"
        /*0030*/ 	.string	"Cuda compilation tools, release 13.0, V13.0.88"
        /*0030*/ 	.string	"Build cuda_13.0.r13.0/compiler.36424714_0"
        /*0030*/ 	.string	"-arch sm_100a -m 64 "



//--------------------- .note.nv.cuinfo           --------------------------
	.section	.note.nv.cuinfo,"",@"SHT_NOTE"
	.sectionflags	@"SHF_NOTE_NV_CUINFO"
        /*0018*/ 	.short	0x0002
        /*001a*/ 	.short	0x0064
        /*001c*/ 	.short	0x0082
	.zero		2


//--------------------- .nv.info                  --------------------------
	.section	.nv.info,"",@"SHT_CUDA_INFO"
	.align	4


	//----- nvinfo : EIATTR_REGCOUNT
	.align		4
        /*0000*/ 	.byte	0x04, 0x2f
        /*0002*/ 	.short	(.L_19 - .L_18)
	.align		4
.L_18:
        /*0004*/ 	.word	index@(_ZN7cutlass13device_kernelINS_4gemm6kernel13GemmUniversalIN4cute5tupleIJiiiiEEENS1_10collective13CollectiveMmaINS1_35MainloopSm100TmaUmmaWarpSpecializedILi34ELi2ELi4ENS5_IJNS4_1CILi1EEENSA_ILi2EEESB_EEEEENS5_IJNSA_ILi128EEENSA_ILi64EEENSA_ILi32EEEEEENS_12float_e5m2_tENS5_IJlSB_lEEESJ_SK_NS4_8TiledMMAINS4_8MMA_AtomIJNS4_10MMA_TraitsINS4_19SM100_MMA_F8F6F4_SSEJSJ_SJ_fSF_SG_NS4_17integral_constantINS4_4UMMA5MajorELSR_0EEESS_NSP_INSQ_7ScaleInELST_0EEESU_EEEEEENS4_6LayoutINS5_IJSB_SB_SB_EEENS5_IJNSA_ILi0EEESZ_SZ_EEEEENS5_IJNS4_10UnderscoreES12_S12_EEEEENS4_23SM90_TMA_LOAD_MULTICASTENS4_14ComposedLayoutINS4_7SwizzleILi1ELi4ELi3EEENS4_18smem_ptr_flag_bitsILi8EEENSX_INS5_IJNSA_ILi8EEESH_EEENS5_IJSH_SB_EEEEEEEvNS4_8identityENS4_13SM90_TMA_LOADES1F_vS1G_EENS_8epilogue10collective18CollectiveEpilogueINS1J_23Sm100TmaWarpSpecializedILi1ELi1ELi64ELb0ELb0EEEJSI_NS5_IJNSX_ISF_SB_EENSX_ISG_SB_EEEEESJ_SK_SJ_SK_NS1J_6fusion15FusionCallbacksIS1N_NS1R_17LinearCombinationISJ_fSJ_fLNS_15FloatRoundStyleE2EEESI_S1Q_JEEENS4_5SM1004TMEM4LOAD26SM100_TMEM_LOAD_32dp32b64xES1H_NS16_INS17_ILi2ELi4ELi3EEES1A_NSX_INS5_IJS1B_SG_EEENS5_IJSG_SB_EEEEEEENS4_39AutoVectorizingCopyWithAssumedAlignmentILi128EEENS4_14SM90_TMA_STOREES25_S27_S27_EEEvvEEEEvNT_6ParamsE)
        /*0008*/ 	.word	0x00000099


	//----- nvinfo : EIATTR_FRAME_SIZE
	.align		4
.L_19:
        /*000c*/ 	.byte	0x04, 0x11
        /*000e*/ 	.short	(.L_21 - .L_20)
	.align		4
.L_20:
        /*0010*/ 	.word	index@($__internal_2_$__cuda_sm10x_tcgen05_guardrail_trap_unallocated_columns_being_dealloced)
        /*0014*/ 	.word	0x00000000


	//----- nvinfo : EIATTR_FRAME_SIZE
	.align		4
.L_21:
        /*0018*/ 	.byte	0x04, 0x11
        /*001a*/ 	.short	(.L_23 - .L_22)
	.align		4
.L_22:
        /*001c*/ 	.word	index@($__internal_1_$__cuda_sm10x_tcgen05_guardrail_trap_phase_invalid_during_alloc)
        /*0020*/ 	.word	0x00000000


	//----- nvinfo : EIATTR_FRAME_SIZE
	.align		4
.L_23:
        /*0024*/ 	.byte	0x04, 0x11
        /*0026*/ 	.short	(.L_25 - .L_24)
	.align		4
.L_24:
        /*0028*/ 	.word	index@($__internal_0_$__cuda_sm10x_tcgen05_guardrail_trap_col_being_dealloced_not_returned_by_alloc)
        /*002c*/ 	.word	0x00000000


	//----- nvinfo : EIATTR_FRAME_SIZE
	.align		4
.L_25:
        /*0030*/ 	.byte	0x04, 0x11
        /*0032*/ 	.short	(.L_27 - .L_26)
	.align		4
.L_26:
        /*0034*/ 	.word	index@(_ZN7cutlass13device_kernelINS_4gemm6kernel13GemmUniversalIN4cute5tupleIJiiiiEEENS1_10collective13CollectiveMmaINS1_35MainloopSm100TmaUmmaWarpSpecializedILi34ELi2ELi4ENS5_IJNS4_1CILi1EEENSA_ILi2EEESB_EEEEENS5_IJNSA_ILi128EEENSA_ILi64EEENSA_ILi32EEEEEENS_12float_e5m2_tENS5_IJlSB_lEEESJ_SK_NS4_8TiledMMAINS4_8MMA_AtomIJNS4_10MMA_TraitsINS4_19SM100_MMA_F8F6F4_SSEJSJ_SJ_fSF_SG_NS4_17integral_constantINS4_4UMMA5MajorELSR_0EEESS_NSP_INSQ_7ScaleInELST_0EEESU_EEEEEENS4_6LayoutINS5_IJSB_SB_SB_EEENS5_IJNSA_ILi0EEESZ_SZ_EEEEENS5_IJNS4_10UnderscoreES12_S12_EEEEENS4_23SM90_TMA_LOAD_MULTICASTENS4_14ComposedLayoutINS4_7SwizzleILi1ELi4ELi3EEENS4_18smem_ptr_flag_bitsILi8EEENSX_INS5_IJNSA_ILi8EEESH_EEENS5_IJSH_SB_EEEEEEEvNS4_8identityENS4_13SM90_TMA_LOADES1F_vS1G_EENS_8epilogue10collective18CollectiveEpilogueINS1J_23Sm100TmaWarpSpecializedILi1ELi1ELi64ELb0ELb0EEEJSI_NS5_IJNSX_ISF_SB_EENSX_ISG_SB_EEEEESJ_SK_SJ_SK_NS1J_6fusion15FusionCallbacksIS1N_NS1R_17LinearCombinationISJ_fSJ_fLNS_15FloatRoundStyleE2EEESI_S1Q_JEEENS4_5SM1004TMEM4LOAD26SM100_TMEM_LOAD_32dp32b64xES1H_NS16_INS17_ILi2ELi4ELi3EEES1A_NSX_INS5_IJS1B_SG_EEENS5_IJSG_SB_EEEEEEENS4_39AutoVectorizingCopyWithAssumedAlignmentILi128EEENS4_14SM90_TMA_STOREES25_S27_S27_EEEvvEEEEvNT_6ParamsE)
        /*0038*/ 	.word	0x00000000


	//----- nvinfo : EIATTR_MIN_STACK_SIZE
	.align		4
.L_27:
        /*003c*/ 	.byte	0x04, 0x12
        /*003e*/ 	.short	(.L_29 - .L_28)
	.align		4
.L_28:
        /*0040*/ 	.word	index@(_ZN7cutlass13device_kernelINS_4gemm6kernel13GemmUniversalIN4cute5tupleIJiiiiEEENS1_10collective13CollectiveMmaINS1_35MainloopSm100TmaUmmaWarpSpecializedILi34ELi2ELi4ENS5_IJNS4_1CILi1EEENSA_ILi2EEESB_EEEEENS5_IJNSA_ILi128EEENSA_ILi64EEENSA_ILi32EEEEEENS_12float_e5m2_tENS5_IJlSB_lEEESJ_SK_NS4_8TiledMMAINS4_8MMA_AtomIJNS4_10MMA_TraitsINS4_19SM100_MMA_F8F6F4_SSEJSJ_SJ_fSF_SG_NS4_17integral_constantINS4_4UMMA5MajorELSR_0EEESS_NSP_INSQ_7ScaleInELST_0EEESU_EEEEEENS4_6LayoutINS5_IJSB_SB_SB_EEENS5_IJNSA_ILi0EEESZ_SZ_EEEEENS5_IJNS4_10UnderscoreES12_S12_EEEEENS4_23SM90_TMA_LOAD_MULTICASTENS4_14ComposedLayoutINS4_7SwizzleILi1ELi4ELi3EEENS4_18smem_ptr_flag_bitsILi8EEENSX_INS5_IJNSA_ILi8EEESH_EEENS5_IJSH_SB_EEEEEEEvNS4_8identityENS4_13SM90_TMA_LOADES1F_vS1G_EENS_8epilogue10collective18CollectiveEpilogueINS1J_23Sm100TmaWarpSpecializedILi1ELi1ELi64ELb0ELb0EEEJSI_NS5_IJNSX_ISF_SB_EENSX_ISG_SB_EEEEESJ_SK_SJ_SK_NS1J_6fusion15FusionCallbacksIS1N_NS1R_17LinearCombinationISJ_fSJ_fLNS_15FloatRoundStyleE2EEESI_S1Q_JEEENS4_5SM1004TMEM4LOAD26SM100_TMEM_LOAD_32dp32b64xES1H_NS16_INS17_ILi2ELi4ELi3EEES1A_NSX_INS5_IJS1B_SG_EEENS5_IJSG_SB_EEEEEEENS4_39AutoVectorizingCopyWithAssumedAlignmentILi128EEENS4_14SM90_TMA_STOREES25_S27_S27_EEEvvEEEEvNT_6ParamsE)
        /*0044*/ 	.word	0x00000000
.L_29:


//--------------------- .nv.compat                --------------------------
	.section	.nv.compat,"",@"SHT_CUDA_COMPAT_INFO"
	.align	4
        /*0000*/ 	.byte	0x02, 0x09, 0x01, 0x00, 0x02, 0x02, 0x02, 0x00, 0x02, 0x05, 0x05, 0x00, 0x03, 0x07, 0x01, 0x01
        /*0010*/ 	.byte	0x02, 0x03, 0x01, 0x00, 0x02, 0x06, 0x01, 0x00, 0x04, 0x0b, 0x08, 0x00, 0x09, 0x00, 0x00, 0x00
        /*0020*/ 	.byte	0x00, 0x00, 0x00, 0x00


//--------------------- .nv.info._ZN7cutlass13device_kernelINS_4gemm6kernel13GemmUniversalIN4cute5tupleIJiiiiEEENS1_10collective13CollectiveMmaINS1_35MainloopSm100TmaUmmaWarpSpecializedILi34ELi2ELi4ENS5_IJNS4_1CILi1EEENSA_ILi2EEESB_EEEEENS5_IJNSA_ILi128EEENSA_ILi64EEENSA_ILi32EEEEEENS_12float_e5m2_tENS5_IJlSB_lEEESJ_SK_NS4_8TiledMMAINS4_8MMA_AtomIJNS4_10MMA_TraitsINS4_19SM100_MMA_F8F6F4_SSEJSJ_SJ_fSF_SG_NS4_17integral_constantINS4_4UMMA5MajorELSR_0EEESS_NSP_INSQ_7ScaleInELST_0EEESU_EEEEEENS4_6LayoutINS5_IJSB_SB_SB_EEENS5_IJNSA_ILi0EEESZ_SZ_EEEEENS5_IJNS4_10UnderscoreES12_S12_EEEEENS4_23SM90_TMA_LOAD_MULTICASTENS4_14ComposedLayoutINS4_7SwizzleILi1ELi4ELi3EEENS4_18smem_ptr_flag_bitsILi8EEENSX_INS5_IJNSA_ILi8EEESH_EEENS5_IJSH_SB_EEEEEEEvNS4_8identityENS4_13SM90_TMA_LOADES1F_vS1G_EENS_8epilogue10collective18CollectiveEpilogueINS1J_23Sm100TmaWarpSpecializedILi1ELi1ELi64ELb0ELb0EEEJSI_NS5_IJNSX_ISF_SB_EENSX_ISG_SB_EEEEESJ_SK_SJ_SK_NS1J_6fusion15FusionCallbacksIS1N_NS1R_17LinearCombinationISJ_fSJ_fLNS_15FloatRoundStyleE2EEESI_S1Q_JEEENS4_5SM1004TMEM4LOAD26SM100_TMEM_LOAD_32dp32b64xES1H_NS16_INS17_ILi2ELi4ELi3EEES1A_NSX_INS5_IJS1B_SG_EEENS5_IJSG_SB_EEEEEEENS4_39AutoVectorizingCopyWithAssumedAlignmentILi128EEENS4_14SM90_TMA_STOREES25_S27_S27_EEEvvEEEEvNT_6ParamsE --------------------------
	.section	.nv.info._ZN7cutlass13device_kernelINS_4gemm6kernel13GemmUniversalIN4cute5tupleIJiiiiEEENS1_10collective13CollectiveMmaINS1_35MainloopSm100TmaUmmaWarpSpecializedILi34ELi2ELi4ENS5_IJNS4_1CILi1EEENSA_ILi2EEESB_EEEEENS5_IJNSA_ILi128EEENSA_ILi64EEENSA_ILi32EEEEEENS_12float_e5m2_tENS5_IJlSB_lEEESJ_SK_NS4_8TiledMMAINS4_8MMA_AtomIJNS4_10MMA_TraitsINS4_19SM100_MMA_F8F6F4_SSEJSJ_SJ_fSF_SG_NS4_17integral_constantINS4_4UMMA5MajorELSR_0EEESS_NSP_INSQ_7ScaleInELST_0EEESU_EEEEEENS4_6LayoutINS5_IJSB_SB_SB_EEENS5_IJNSA_ILi0EEESZ_SZ_EEEEENS5_IJNS4_10UnderscoreES12_S12_EEEEENS4_23SM90_TMA_LOAD_MULTICASTENS4_14ComposedLayoutINS4_7SwizzleILi1ELi4ELi3EEENS4_18smem_ptr_flag_bitsILi8EEENSX_INS5_IJNSA_ILi8EEESH_EEENS5_IJSH_SB_EEEEEEEvNS4_8identityENS4_13SM90_TMA_LOADES1F_vS1G_EENS_8epilogue10collective18CollectiveEpilogueINS1J_23Sm100TmaWarpSpecializedILi1ELi1ELi64ELb0ELb0EEEJSI_NS5_IJNSX_ISF_SB_EENSX_ISG_SB_EEEEESJ_SK_SJ_SK_NS1J_6fusion15FusionCallbacksIS1N_NS1R_17LinearCombinationISJ_fSJ_fLNS_15FloatRoundStyleE2EEESI_S1Q_JEEENS4_5SM1004TMEM4LOAD26SM100_TMEM_LOAD_32dp32b64xES1H_NS16_INS17_ILi2ELi4ELi3EEES1A_NSX_INS5_IJS1B_SG_EEENS5_IJSG_SB_EEEEEEENS4_39AutoVectorizingCopyWithAssumedAlignmentILi128EEENS4_14SM90_TMA_STOREES25_S27_S27_EEEvvEEEEvNT_6ParamsE,"",@"SHT_CUDA_INFO"
	.sectionflags	@""
	.align	4


	//----- nvinfo : EIATTR_CUDA_API_VERSION
	.align		4
        /*0000*/ 	.byte	0x04, 0x37
        /*0002*/ 	.short	(.L_31 - .L_30)
.L_30:
        /*0004*/ 	.word	0x00000082


	//----- nvinfo : EIATTR_KPARAM_INFO
	.align		4
.L_31:
        /*0008*/ 	.byte	0x04, 0x17
        /*000a*/ 	.short	(.L_33 - .L_32)
.L_32:
        /*000c*/ 	.word	0x00000000
        /*0010*/ 	.short	0x0000
        /*0012*/ 	.short	0x0000
        /*0014*/ 	.byte	0x00, 0xf0, 0x01, 0x20


	//----- nvinfo : EIATTR_AT_ENTRY_FRAGMENTS
	.align		4
.L_33:
        /*0018*/ 	.byte	0x04, 0x4f
        /*001a*/ 	.short	(.L_35 - .L_34)


	//   ....[0]....
.L_34:
        /*001c*/ 	.word	0x00000006


	//----- nvinfo : EIATTR_RESERVED_SMEM_USED
	.align		4
.L_35:
        /*0020*/ 	.byte	0x01, 0x41
	.zero		2


	//----- nvinfo : EIATTR_SPARSE_MMA_MASK
	.align		4
        /*0024*/ 	.byte	0x03, 0x50
        /*0026*/ 	.short	0x0000


	//----- nvinfo : EIATTR_TCGEN05_1CTA_USED
	.align		4
        /*0028*/ 	.byte	0x01, 0x51
	.zero		2


	//----- nvinfo : EIATTR_MAXREG_COUNT
	.align		4
        /*002c*/ 	.byte	0x03, 0x1b
        /*002e*/ 	.short	0x00ff


	//----- nvinfo : EIATTR_NUM_BARRIERS
	.align		4
        /*0030*/ 	.byte	0x02, 0x4c
        /*0032*/ 	.byte	0x07
	.zero		1


	//----- nvinfo : EIATTR_EXTERNS
	.align		4
        /*0034*/ 	.byte	0x04, 0x0f
        /*0036*/ 	.short	(.L_37 - .L_36)


	//   ....[0]....
	.align		4
.L_36:
        /*0038*/ 	.word	index@(__assertfail)


	//----- nvinfo : EIATTR_MERCURY_ISA_VERSION
	.align		4
.L_37:
        /*003c*/ 	.byte	0x03, 0x5f
        /*003e*/ 	.short	0x0101


	//----- nvinfo : EIATTR_INT_WARP_WIDE_INSTR_OFFSETS
	.align		4
        /*0040*/ 	.byte	0x04, 0x31
        /*0042*/ 	.short	(.L_39 - .L_38)


	//   ....[0]....
.L_38:
        /*0044*/ 	.word	0x00004f10


	//   ....[1]....
        /*0048*/ 	.word	0x00004f40


	//   ....[2]....
        /*004c*/ 	.word	0x00004f60


	//   ....[3]....
        /*0050*/ 	.word	0x00005a90


	//   ....[4]....
        /*0054*/ 	.word	0x00005b40


	//----- nvinfo : EIATTR_COOP_GROUP_MASK_REGIDS
	.align		4
.L_39:
        /*0058*/ 	.byte	0x04, 0x29
        /*005a*/ 	.short	(.L_41 - .L_40)


	//   ....[0]....
.L_40:
        /*005c*/ 	.word	0xffffffff


	//   ....[1]....
        /*0060*/ 	.word	0xffffffff


	//   ....[2]....
        /*0064*/ 	.word	0xffffffff


	//   ....[3]....
        /*0068*/ 	.word	0xffffffff


	//   ....[4]....
        /*006c*/ 	.word	0xffffffff


	//   ....[5]....
        /*0070*/ 	.word	0xffffffff


	//   ....[6]....
        /*0074*/ 	.word	0xffffffff


	//   ....[7]....
        /*0078*/ 	.word	0xffffffff


	//   ....[8]....
        /*007c*/ 	.word	0xffffffff


	//   ....[9]....
        /*0080*/ 	.word	0xffffffff


	//   ....[10]....
        /*0084*/ 	.word	0xffffffff


	//   ....[11]....
        /*0088*/ 	.word	0xffffffff


	//   ....[12]....
        /*008c*/ 	.word	0xffffffff


	//   ....[13]....
        /*0090*/ 	.word	0xffffffff


	//----- nvinfo : EIATTR_COOP_GROUP_INSTR_OFFSETS
	.align		4
.L_41:
        /*0094*/ 	.byte	0x04, 0x28
        /*0096*/ 	.short	(.L_43 - .L_42)


	//   ....[0]....
.L_42:
        /*0098*/ 	.word	0x00000080


	//   ....[1]....
        /*009c*/ 	.word	0x000004e0


	//   ....[2]....
        /*00a0*/ 	.word	0x00000a80


	//   ....[3]....
        /*00a4*/ 	.word	0x00000bc0


	//   ....[4]....
        /*00a8*/ 	.word	0x00000cc0


	//   ....[5]....
        /*00ac*/ 	.word	0x00000e30


	//   ....[6]....
        /*00b0*/ 	.word	0x00000fd0


	//   ....[7]....
        /*00b4*/ 	.word	0x00001180


	//   ....[8]....
        /*00b8*/ 	.word	0x00002330


	//   ....[9]....
        /*00bc*/ 	.word	0x000042b0


	//   ....[10]....
        /*00c0*/ 	.word	0x000044c0


	//   ....[11]....
        /*00c4*/ 	.word	0x000044f0


	//   ....[12]....
        /*00c8*/ 	.word	0x00004df0


	//   ....[13]....
        /*00cc*/ 	.word	0x00005020


	//----- nvinfo : EIATTR_VRC_CTA_INIT_COUNT
	.align		4
.L_43:
        /*00d0*/ 	.byte	0x02, 0x4a
        /*00d2*/ 	.byte	0x80
	.zero		1


	//----- nvinfo : EIATTR_SYSCALL_OFFSETS
	.align		4
        /*00d4*/ 	.byte	0x04, 0x46
        /*00d6*/ 	.short	(.L_45 - .L_44)


	//   ....[0]....
.L_44:
        /*00d8*/ 	.word	0x00006680


	//   ....[1]....
        /*00dc*/ 	.word	0x000067c0


	//   ....[2]....
        /*00e0*/ 	.word	0x00006f80


	//----- nvinfo : EIATTR_MBARRIER_INSTR_OFFSETS
	.align		4
.L_45:
        /*00e4*/ 	.byte	0x04, 0x39
        /*00e6*/ 	.short	(.L_47 - .L_46)


	//   ....[0]....
.L_46:
        /*00e8*/ 	.word	0x00000620
        /*00ec*/ 	.word	0x000000ff
        /*00f0*/ 	.word	0x00000000
        /*00f4*/ 	.short	0x0100
        /*00f6*/ 	.byte	0x04
	.zero		1


	//   ....[1]....
        /*00f8*/ 	.word	0x00000630
        /*00fc*/ 	.word	0x000000ff
        /*0100*/ 	.word	0x00000110
        /*0104*/ 	.short	0x0100
        /*0106*/ 	.byte	0x04
	.zero		1


	//   ....[2]....
        /*0108*/ 	.word	0x00000640
        /*010c*/ 	.word	0x000000ff
        /*0110*/ 	.word	0x00000008
        /*0114*/ 	.short	0x0100
        /*0116*/ 	.byte	0x04
	.zero		1


	//   ....[3]....
        /*0118*/ 	.word	0x00000650
        /*011c*/ 	.word	0x000000ff
        /*0120*/ 	.word	0x00000118
        /*0124*/ 	.short	0x0100
        /*0126*/ 	.byte	0x04
	.zero		1


	//   ....[4]....
        /*0128*/ 	.word	0x00000660
        /*012c*/ 	.word	0x000000ff
        /*0130*/ 	.word	0x00000010
        /*0134*/ 	.short	0x0100
        /*0136*/ 	.byte	0x04
	.zero		1


	//   ....[5]....
        /*0138*/ 	.word	0x00000670
        /*013c*/ 	.word	0x000000ff
        /*0140*/ 	.word	0x00000120
        /*0144*/ 	.short	0x0100
        /*0146*/ 	.byte	0x04
	.zero		1


	//   ....[6]....
        /*0148*/ 	.word	0x00000680
        /*014c*/ 	.word	0x000000ff
        /*0150*/ 	.word	0x00000018
        /*0154*/ 	.short	0x0100
        /*0156*/ 	.byte	0x04
	.zero		1


	//   ....[7]....
        /*0158*/ 	.word	0x00000690
        /*015c*/ 	.word	0x000000ff
        /*0160*/ 	.word	0x00000128
        /*0164*/ 	.short	0x0100
        /*0166*/ 	.byte	0x04
	.zero		1


	//   ....[8]....
        /*0168*/ 	.word	0x000006a0
        /*016c*/ 	.word	0x000000ff
        /*0170*/ 	.word	0x00000020
        /*0174*/ 	.short	0x0100
        /*0176*/ 	.byte	0x04
	.zero		1


	//   ....[9]....
        /*0178*/ 	.word	0x000006b0
        /*017c*/ 	.word	0x000000ff
        /*0180*/ 	.word	0x00000130
        /*0184*/ 	.short	0x0100
        /*0186*/ 	.byte	0x04
	.zero		1


	//   ....[10]....
        /*0188*/ 	.word	0x000006c0
        /*018c*/ 	.word	0x000000ff
        /*0190*/ 	.word	0x00000028
        /*0194*/ 	.short	0x0100
        /*0196*/ 	.byte	0x04
	.zero		1


	//   ....[11]....
        /*0198*/ 	.word	0x000006d0
        /*019c*/ 	.word	0x000000ff
        /*01a0*/ 	.word	0x00000138
        /*01a4*/ 	.short	0x0100
        /*01a6*/ 	.byte	0x04
	.zero		1


	//   ....[12]....
        /*01a8*/ 	.word	0x000006e0
        /*01ac*/ 	.word	0x000000ff
        /*01b0*/ 	.word	0x00000030
        /*01b4*/ 	.short	0x0100
        /*01b6*/ 	.byte	0x04
	.zero		1


	//   ....[13]....
        /*01b8*/ 	.word	0x000006f0
        /*01bc*/ 	.word	0x000000ff
        /*01c0*/ 	.word	0x00000140
        /*01c4*/ 	.short	0x0100
        /*01c6*/ 	.byte	0x04
	.zero		1


	//   ....[14]....
        /*01c8*/ 	.word	0x00000700
        /*01cc*/ 	.word	0x000000ff
        /*01d0*/ 	.word	0x00000038
        /*01d4*/ 	.short	0x0100
        /*01d6*/ 	.byte	0x04
	.zero		1


	//   ....[15]....
        /*01d8*/ 	.word	0x00000710
        /*01dc*/ 	.word	0x000000ff
        /*01e0*/ 	.word	0x00000148
        /*01e4*/ 	.short	0x0100
        /*01e6*/ 	.byte	0x04
	.zero		1


	//   ....[16]....
        /*01e8*/ 	.word	0x00000720
        /*01ec*/ 	.word	0x000000ff
        /*01f0*/ 	.word	0x00000040
        /*01f4*/ 	.short	0x0100
        /*01f6*/ 	.byte	0x04
	.zero		1


	//   ....[17]....
        /*01f8*/ 	.word	0x00000730
        /*01fc*/ 	.word	0x000000ff
        /*0200*/ 	.word	0x00000150
        /*0204*/ 	.short	0x0100
        /*0206*/ 	.byte	0x04
	.zero		1


	//   ....[18]....
        /*0208*/ 	.word	0x00000740
        /*020c*/ 	.word	0x000000ff
        /*0210*/ 	.word	0x00000048
        /*0214*/ 	.short	0x0100
        /*0216*/ 	.byte	0x04
	.zero		1


	//   ....[19]....
        /*0218*/ 	.word	0x00000750
        /*021c*/ 	.word	0x000000ff
        /*0220*/ 	.word	0x00000158
        /*0224*/ 	.short	0x0100
        /*0226*/ 	.byte	0x04
	.zero		1


	//   ....[20]....
        /*0228*/ 	.word	0x00000760
        /*022c*/ 	.word	0x000000ff
        /*0230*/ 	.word	0x00000050
        /*0234*/ 	.short	0x0100
        /*0236*/ 	.byte	0x04
	.zero		1


	//   ....[21]....
        /*0238*/ 	.word	0x00000770
        /*023c*/ 	.word	0x000000ff
        /*0240*/ 	.word	0x00000160
        /*0244*/ 	.short	0x0100
        /*0246*/ 	.byte	0x04
	.zero		1


	//   ....[22]....
        /*0248*/ 	.word	0x00000780
        /*024c*/ 	.word	0x000000ff
        /*0250*/ 	.word	0x00000058
        /*0254*/ 	.short	0x0100
        /*0256*/ 	.byte	0x04
	.zero		1


	//   ....[23]....
        /*0258*/ 	.word	0x00000790
        /*025c*/ 	.word	0x000000ff
        /*0260*/ 	.word	0x00000168
        /*0264*/ 	.short	0x0100
        /*0266*/ 	.byte	0x04
	.zero		1


	//   ....[24]....
        /*0268*/ 	.word	0x000007a0
        /*026c*/ 	.word	0x000000ff
        /*0270*/ 	.word	0x00000060
        /*0274*/ 	.short	0x0100
        /*0276*/ 	.byte	0x04
	.zero		1


	//   ....[25]....
        /*0278*/ 	.word	0x000007b0
        /*027c*/ 	.word	0x000000ff
        /*0280*/ 	.word	0x00000170
        /*0284*/ 	.short	0x0100
        /*0286*/ 	.byte	0x04
	.zero		1


	//   ....[26]....
        /*0288*/ 	.word	0x000007c0
        /*028c*/ 	.word	0x000000ff
        /*0290*/ 	.word	0x00000068
        /*0294*/ 	.short	0x0100
        /*0296*/ 	.byte	0x04
	.zero		1


	//   ....[27]....
        /*0298*/ 	.word	0x000007d0
        /*029c*/ 	.word	0x000000ff
        /*02a0*/ 	.word	0x00000178
        /*02a4*/ 	.short	0x0100
        /*02a6*/ 	.byte	0x04
	.zero		1


	//   ....[28]....
        /*02a8*/ 	.word	0x000007e0
        /*02ac*/ 	.word	0x000000ff
        /*02b0*/ 	.word	0x00000070
        /*02b4*/ 	.short	0x0100
        /*02b6*/ 	.byte	0x04
	.zero		1


	//   ....[29]....
        /*02b8*/ 	.word	0x000007f0
        /*02bc*/ 	.word	0x000000ff
        /*02c0*/ 	.word	0x00000180
        /*02c4*/ 	.short	0x0100
        /*02c6*/ 	.byte	0x04
	.zero		1


	//   ....[30]....
        /*02c8*/ 	.word	0x00000800
        /*02cc*/ 	.word	0x000000ff
        /*02d0*/ 	.word	0x00000078
        /*02d4*/ 	.short	0x0100
        /*02d6*/ 	.byte	0x04
	.zero		1


	//   ....[31]....
        /*02d8*/ 	.word	0x00000810
        /*02dc*/ 	.word	0x000000ff
        /*02e0*/ 	.word	0x00000188
        /*02e4*/ 	.short	0x0100
        /*02e6*/ 	.byte	0x04
	.zero		1


	//   ....[32]....
        /*02e8*/ 	.word	0x00000820
        /*02ec*/ 	.word	0x000000ff
        /*02f0*/ 	.word	0x00000080
        /*02f4*/ 	.short	0x0100
        /*02f6*/ 	.byte	0x04
	.zero		1


	//   ....[33]....
        /*02f8*/ 	.word	0x00000830
        /*02fc*/ 	.word	0x000000ff
        /*0300*/ 	.word	0x00000190
        /*0304*/ 	.short	0x0100
        /*0306*/ 	.byte	0x04
	.zero		1


	//   ....[34]....
        /*0308*/ 	.word	0x00000840
        /*030c*/ 	.word	0x000000ff
        /*0310*/ 	.word	0x00000088
        /*0314*/ 	.short	0x0100
        /*0316*/ 	.byte	0x04
	.zero		1


	//   ....[35]....
        /*0318*/ 	.word	0x00000850
        /*031c*/ 	.word	0x000000ff
        /*0320*/ 	.word	0x00000198
        /*0324*/ 	.short	0x0100
        /*0326*/ 	.byte	0x04
	.zero		1


	//   ....[36]....
        /*0328*/ 	.word	0x00000860
        /*032c*/ 	.word	0x000000ff
        /*0330*/ 	.word	0x00000090
        /*0334*/ 	.short	0x0100
        /*0336*/ 	.byte	0x04
	.zero		1


	//   ....[37]....
        /*0338*/ 	.word	0x00000870
        /*033c*/ 	.word	0x000000ff
        /*0340*/ 	.word	0x000001a0
        /*0344*/ 	.short	0x0100
        /*0346*/ 	.byte	0x04
	.zero		1


	//   ....[38]....
        /*0348*/ 	.word	0x00000880
        /*034c*/ 	.word	0x000000ff
        /*0350*/ 	.word	0x00000098
        /*0354*/ 	.short	0x0100
        /*0356*/ 	.byte	0x04
	.zero		1


	//   ....[39]....
        /*0358*/ 	.word	0x00000890
        /*035c*/ 	.word	0x000000ff
        /*0360*/ 	.word	0x000001a8
        /*0364*/ 	.short	0x0100
        /*0366*/ 	.byte	0x04
	.zero		1


	//   ....[40]....
        /*0368*/ 	.word	0x000008a0
        /*036c*/ 	.word	0x000000ff
        /*0370*/ 	.word	0x000000a0
        /*0374*/ 	.short	0x0100
        /*0376*/ 	.byte	0x04
	.zero		1


	//   ....[41]....
        /*0378*/ 	.word	0x000008b0
        /*037c*/ 	.word	0x000000ff
        /*0380*/ 	.word	0x000001b0
        /*0384*/ 	.short	0x0100
        /*0386*/ 	.byte	0x04
	.zero		1


	//   ....[42]....
        /*0388*/ 	.word	0x000008c0
        /*038c*/ 	.word	0x000000ff
        /*0390*/ 	.word	0x000000a8
        /*0394*/ 	.short	0x0100
        /*0396*/ 	.byte	0x04
	.zero		1


	//   ....[43]....
        /*0398*/ 	.word	0x000008d0
        /*039c*/ 	.word	0x000000ff
        /*03a0*/ 	.word	0x000001b8
        /*03a4*/ 	.short	0x0100
        /*03a6*/ 	.byte	0x04
	.zero		1


	//   ....[44]....
        /*03a8*/ 	.word	0x000008e0
        /*03ac*/ 	.word	0x000000ff
        /*03b0*/ 	.word	0x000000b0
        /*03b4*/ 	.short	0x0100
        /*03b6*/ 	.byte	0x04
	.zero		1


	//   ....[45]....
        /*03b8*/ 	.word	0x000008f0
        /*03bc*/ 	.word	0x000000ff
        /*03c0*/ 	.word	0x000001c0
        /*03c4*/ 	.short	0x0100
        /*03c6*/ 	.byte	0x04
	.zero		1


	//   ....[46]....
        /*03c8*/ 	.word	0x00000900
        /*03cc*/ 	.word	0x000000ff
        /*03d0*/ 	.word	0x000000b8
        /*03d4*/ 	.short	0x0100
        /*03d6*/ 	.byte	0x04
	.zero		1


	//   ....[47]....
        /*03d8*/ 	.word	0x00000910
        /*03dc*/ 	.word	0x000000ff
        /*03e0*/ 	.word	0x000001c8
        /*03e4*/ 	.short	0x0100
        /*03e6*/ 	.byte	0x04
	.zero		1


	//   ....[48]....
        /*03e8*/ 	.word	0x00000920
        /*03ec*/ 	.word	0x000000ff
        /*03f0*/ 	.word	0x000000c0
        /*03f4*/ 	.short	0x0100
        /*03f6*/ 	.byte	0x04
	.zero		1


	//   ....[49]....
        /*03f8*/ 	.word	0x00000930
        /*03fc*/ 	.word	0x000000ff
        /*0400*/ 	.word	0x000001d0
        /*0404*/ 	.short	0x0100
        /*0406*/ 	.byte	0x04
	.zero		1


	//   ....[50]....
        /*0408*/ 	.word	0x00000940
        /*040c*/ 	.word	0x000000ff
        /*0410*/ 	.word	0x000000c8
        /*0414*/ 	.short	0x0100
        /*0416*/ 	.byte	0x04
	.zero		1


	//   ....[51]....
        /*0418*/ 	.word	0x00000950
        /*041c*/ 	.word	0x000000ff
        /*0420*/ 	.word	0x000001d8
        /*0424*/ 	.short	0x0100
        /*0426*/ 	.byte	0x04
	.zero		1


	//   ....[52]....
        /*0428*/ 	.word	0x00000960
        /*042c*/ 	.word	0x000000ff
        /*0430*/ 	.word	0x000000d0
        /*0434*/ 	.short	0x0100
        /*0436*/ 	.byte	0x04
	.zero		1


	//   ....[53]....
        /*0438*/ 	.word	0x00000970
        /*043c*/ 	.word	0x000000ff
        /*0440*/ 	.word	0x000001e0
        /*0444*/ 	.short	0x0100
        /*0446*/ 	.byte	0x04
	.zero		1


	//   ....[54]....
        /*0448*/ 	.word	0x00000980
        /*044c*/ 	.word	0x000000ff
        /*0450*/ 	.word	0x000000d8
        /*0454*/ 	.short	0x0100
        /*0456*/ 	.byte	0x04
	.zero		1


	//   ....[55]....
        /*0458*/ 	.word	0x00000990
        /*045c*/ 	.word	0x000000ff
        /*0460*/ 	.word	0x000001e8
        /*0464*/ 	.short	0x0100
        /*0466*/ 	.byte	0x04
	.zero		1


	//   ....[56]....
        /*0468*/ 	.word	0x000009a0
        /*046c*/ 	.word	0x000000ff
        /*0470*/ 	.word	0x000000e0
        /*0474*/ 	.short	0x0100
        /*0476*/ 	.byte	0x04
	.zero		1


	//   ....[57]....
        /*0478*/ 	.word	0x000009b0
        /*047c*/ 	.word	0x000000ff
        /*0480*/ 	.word	0x000001f0
        /*0484*/ 	.short	0x0100
        /*0486*/ 	.byte	0x04
	.zero		1


	//   ....[58]....
        /*0488*/ 	.word	0x000009c0
        /*048c*/ 	.word	0x000000ff
        /*0490*/ 	.word	0x000000e8
        /*0494*/ 	.short	0x0100
        /*0496*/ 	.byte	0x04
	.zero		1


	//   ....[59]....
        /*0498*/ 	.word	0x000009d0
        /*049c*/ 	.word	0x000000ff
        /*04a0*/ 	.word	0x000001f8
        /*04a4*/ 	.short	0x0100
        /*04a6*/ 	.byte	0x04
	.zero		1


	//   ....[60]....
        /*04a8*/ 	.word	0x000009e0
        /*04ac*/ 	.word	0x000000ff
        /*04b0*/ 	.word	0x000000f0
        /*04b4*/ 	.short	0x0100
        /*04b6*/ 	.byte	0x04
	.zero		1


	//   ....[61]....
        /*04b8*/ 	.word	0x000009f0
        /*04bc*/ 	.word	0x000000ff
        /*04c0*/ 	.word	0x00000200
        /*04c4*/ 	.short	0x0100
        /*04c6*/ 	.byte	0x04
	.zero		1


	//   ....[62]....
        /*04c8*/ 	.word	0x00000a00
        /*04cc*/ 	.word	0x000000ff
        /*04d0*/ 	.word	0x000000f8
        /*04d4*/ 	.short	0x0100
        /*04d6*/ 	.byte	0x04
	.zero		1


	//   ....[63]....
        /*04d8*/ 	.word	0x00000a10
        /*04dc*/ 	.word	0x000000ff
        /*04e0*/ 	.word	0x00000208
        /*04e4*/ 	.short	0x0100
        /*04e6*/ 	.byte	0x04
	.zero		1


	//   ....[64]....
        /*04e8*/ 	.word	0x00000a20
        /*04ec*/ 	.word	0x000000ff
        /*04f0*/ 	.word	0x00000100
        /*04f4*/ 	.short	0x0100
        /*04f6*/ 	.byte	0x04
	.zero		1


	//   ....[65]....
        /*04f8*/ 	.word	0x00000a30
        /*04fc*/ 	.word	0x000000ff
        /*0500*/ 	.word	0x00000210
        /*0504*/ 	.short	0x0100
        /*0506*/ 	.byte	0x04
	.zero		1


	//   ....[66]....
        /*0508*/ 	.word	0x00000a40
        /*050c*/ 	.word	0x000000ff
        /*0510*/ 	.word	0x00000108
        /*0514*/ 	.short	0x0100
        /*0516*/ 	.byte	0x04
	.zero		1


	//   ....[67]....
        /*0518*/ 	.word	0x00000a50
        /*051c*/ 	.word	0x000000ff
        /*0520*/ 	.word	0x00000218
        /*0524*/ 	.short	0x0100
        /*0526*/ 	.byte	0x04
	.zero		1


	//   ....[68]....
        /*0528*/ 	.word	0x00000b90
        /*052c*/ 	.word	0x000000ff
        /*0530*/ 	.word	0x00000220
        /*0534*/ 	.short	0x0100
        /*0536*/ 	.byte	0x04
	.zero		1


	//   ....[69]....
        /*0538*/ 	.word	0x00000ba0
        /*053c*/ 	.word	0x000000ff
        /*0540*/ 	.word	0x00000228
        /*0544*/ 	.short	0x0100
        /*0546*/ 	.byte	0x04
	.zero		1


	//   ....[70]....
        /*0548*/ 	.word	0x00000c90
        /*054c*/ 	.word	0x000000ff
        /*0550*/ 	.word	0x00000230
        /*0554*/ 	.short	0x0100
        /*0556*/ 	.byte	0x06
	.zero		1


	//   ....[71]....
        /*0558*/ 	.word	0x00000ca0
        /*055c*/ 	.word	0x000000ff
        /*0560*/ 	.word	0x00000238
        /*0564*/ 	.short	0x0100
        /*0566*/ 	.byte	0x06
	.zero		1


	//   ....[72]....
        /*0568*/ 	.word	0x00000de0
        /*056c*/ 	.word	0x000000ff
        /*0570*/ 	.word	0x00000240
        /*0574*/ 	.short	0x0100
        /*0576*/ 	.byte	0x06
	.zero		1


	//   ....[73]....
        /*0578*/ 	.word	0x00000df0
        /*057c*/ 	.word	0x000000ff
        /*0580*/ 	.word	0x00000250
        /*0584*/ 	.short	0x0100
        /*0586*/ 	.byte	0x06
	.zero		1


	//   ....[74]....
        /*0588*/ 	.word	0x00000e00
        /*058c*/ 	.word	0x000000ff
        /*0590*/ 	.word	0x00000248
        /*0594*/ 	.short	0x0100
        /*0596*/ 	.byte	0x06
	.zero		1


	//   ....[75]....
        /*0598*/ 	.word	0x00000e10
        /*059c*/ 	.word	0x000000ff
        /*05a0*/ 	.word	0x00000258
        /*05a4*/ 	.short	0x0100
        /*05a6*/ 	.byte	0x06
	.zero		1


	//   ....[76]....
        /*05a8*/ 	.word	0x00000f40
        /*05ac*/ 	.word	0x000000ff
        /*05b0*/ 	.word	0x00000260
        /*05b4*/ 	.short	0x0100
        /*05b6*/ 	.byte	0x04
	.zero		1


	//   ....[77]....
        /*05b8*/ 	.word	0x00000f50
        /*05bc*/ 	.word	0x000000ff
        /*05c0*/ 	.word	0x00000280
        /*05c4*/ 	.short	0x0100
        /*05c6*/ 	.byte	0x04
	.zero		1


	//   ....[78]....
        /*05c8*/ 	.word	0x00000f60
        /*05cc*/ 	.word	0x000000ff
        /*05d0*/ 	.word	0x00000268
        /*05d4*/ 	.short	0x0100
        /*05d6*/ 	.byte	0x04
	.zero		1


	//   ....[79]....
        /*05d8*/ 	.word	0x00000f70
        /*05dc*/ 	.word	0x000000ff
        /*05e0*/ 	.word	0x00000288
        /*05e4*/ 	.short	0x0100
        /*05e6*/ 	.byte	0x04
	.zero		1


	//   ....[80]....
        /*05e8*/ 	.word	0x00000f80
        /*05ec*/ 	.word	0x000000ff
        /*05f0*/ 	.word	0x00000270
        /*05f4*/ 	.short	0x0100
        /*05f6*/ 	.byte	0x04
	.zero		1


	//   ....[81]....
        /*05f8*/ 	.word	0x00000f90
        /*05fc*/ 	.word	0x000000ff
        /*0600*/ 	.word	0x00000290
        /*0604*/ 	.short	0x0100
        /*0606*/ 	.byte	0x04
	.zero		1


	//   ....[82]....
        /*0608*/ 	.word	0x00000fa0
        /*060c*/ 	.word	0x000000ff
        /*0610*/ 	.word	0x00000278
        /*0614*/ 	.short	0x0100
        /*0616*/ 	.byte	0x04
	.zero		1


	//   ....[83]....
        /*0618*/ 	.word	0x00000fb0
        /*061c*/ 	.word	0x000000ff
        /*0620*/ 	.word	0x00000298
        /*0624*/ 	.short	0x0100
        /*0626*/ 	.byte	0x04
	.zero		1


	//   ....[84]....
        /*0628*/ 	.word	0x000010a0
        /*062c*/ 	.word	0x000000ff
        /*0630*/ 	.word	0x000002a0
        /*0634*/ 	.short	0x0100
        /*0636*/ 	.byte	0x04
	.zero		1


	//   ....[85]....
        /*0638*/ 	.word	0x000010b0
        /*063c*/ 	.word	0x000000ff
        /*0640*/ 	.word	0x000002b0
        /*0644*/ 	.short	0x0100
        /*0646*/ 	.byte	0x04
	.zero		1


	//   ....[86]....
        /*0648*/ 	.word	0x000010c0
        /*064c*/ 	.word	0x000000ff
        /*0650*/ 	.word	0x000002a8
        /*0654*/ 	.short	0x0100
        /*0656*/ 	.byte	0x04
	.zero		1


	//   ....[87]....
        /*0658*/ 	.word	0x000010d0
        /*065c*/ 	.word	0x000000ff
        /*0660*/ 	.word	0x000002b8
        /*0664*/ 	.short	0x0100
        /*0666*/ 	.byte	0x04
	.zero		1


	//   ....[88]....
        /*0668*/ 	.word	0x00001be0
        /*066c*/ 	.word	0x00000000
        /*0670*/ 	.word	0x000002b0
        /*0674*/ 	.short	0x010a
        /*0676*/ 	.byte	0xff
	.zero		1


	//   ....[89]....
        /*0678*/ 	.word	0x00001c10
        /*067c*/ 	.word	0x00000000
        /*0680*/ 	.word	0x000002a0
        /*0684*/ 	.short	0x0101
        /*0686*/ 	.byte	0xff
	.zero		1


	//   ....[90]....
        /*0688*/ 	.word	0x00001cc0
        /*068c*/ 	.word	0x000000ff
        /*0690*/ 	.word	0x00000110
        /*0694*/ 	.short	0x010a
        /*0696*/ 	.byte	0x04
	.zero		1


	//   ....[91]....
        /*0698*/ 	.word	0x00001d40
        /*069c*/ 	.word	0x000000ff
        /*06a0*/ 	.word	0x00000110
        /*06a4*/ 	.short	0x010a
        /*06a6*/ 	.byte	0x21
	.zero		1


	//   ....[92]....
        /*06a8*/ 	.word	0x00001ed0
        /*06ac*/ 	.word	0x000000ff
        /*06b0*/ 	.word	0x00000110
        /*06b4*/ 	.short	0x010a
        /*06b6*/ 	.byte	0x08
	.zero		1


	//   ....[93]....
        /*06b8*/ 	.word	0x00001ff0
        /*06bc*/ 	.word	0x000000ff
        /*06c0*/ 	.word	0x00000238
        /*06c4*/ 	.short	0x0101
        /*06c6*/ 	.byte	0x07
	.zero		1


	//   ....[94]....
        /*06c8*/ 	.word	0x00002010
        /*06cc*/ 	.word	0x000000ff
        /*06d0*/ 	.word	0x00000110
        /*06d4*/ 	.short	0x010a
        /*06d6*/ 	.byte	0x04
	.zero		1


	//   ....[95]....
        /*06d8*/ 	.word	0x00002090
        /*06dc*/ 	.word	0x000000ff
        /*06e0*/ 	.word	0x00000110
        /*06e4*/ 	.short	0x010a
        /*06e6*/ 	.byte	0x11
	.zero		1


	//   ....[96]....
        /*06e8*/ 	.word	0x00002220
        /*06ec*/ 	.word	0x000000ff
        /*06f0*/ 	.word	0x00000110
        /*06f4*/ 	.short	0x010a
        /*06f6*/ 	.byte	0x06
	.zero		1


	//   ....[97]....
        /*06f8*/ 	.word	0x00002360
        /*06fc*/ 	.word	0x00000003
        /*0700*/ 	.word	0x00000240
        /*0704*/ 	.short	0x010a
        /*0706*/ 	.byte	0xff
	.zero		1


	//   ....[98]....
        /*0708*/ 	.word	0x000024b0
        /*070c*/ 	.word	0x00000000
        /*0710*/ 	.word	0x00000000
        /*0714*/ 	.short	0x0101
        /*0716*/ 	.byte	0xff
	.zero		1


	//   ....[99]....
        /*0718*/ 	.word	0x00002a50
        /*071c*/ 	.word	0x000000ff
        /*0720*/ 	.word	0x00000000
        /*0724*/ 	.short	0x010a
        /*0726*/ 	.byte	0x04
	.zero		1


	//   ....[100]....
        /*0728*/ 	.word	0x00002ae0
        /*072c*/ 	.word	0x000000ff
        /*0730*/ 	.word	0x00000000
        /*0734*/ 	.short	0x010a
        /*0736*/ 	.byte	0x05
	.zero		1


	//   ....[101]....
        /*0738*/ 	.word	0x00002b70
        /*073c*/ 	.word	0x000000ff
        /*0740*/ 	.word	0x00000000
        /*0744*/ 	.short	0x010a
        /*0746*/ 	.byte	0x05
	.zero		1


	//   ....[102]....
        /*0748*/ 	.word	0x00002c00
        /*074c*/ 	.word	0x000000ff
        /*0750*/ 	.word	0x00000000
        /*0754*/ 	.short	0x010a
        /*0756*/ 	.byte	0x05
	.zero		1


	//   ....[103]....
        /*0758*/ 	.word	0x00002c90
        /*075c*/ 	.word	0x000000ff
        /*0760*/ 	.word	0x00000000
        /*0764*/ 	.short	0x010a
        /*0766*/ 	.byte	0x05
	.zero		1


	//   ....[104]....
        /*0768*/ 	.word	0x00002d20
        /*076c*/ 	.word	0x000000ff
        /*0770*/ 	.word	0x00000000
        /*0774*/ 	.short	0x010a
        /*0776*/ 	.byte	0x05
	.zero		1


	//   ....[105]....
        /*0778*/ 	.word	0x00002db0
        /*077c*/ 	.word	0x000000ff
        /*0780*/ 	.word	0x00000000
        /*0784*/ 	.short	0x010a
        /*0786*/ 	.byte	0x05
	.zero		1


	//   ....[106]....
        /*0788*/ 	.word	0x00002e40
        /*078c*/ 	.word	0x000000ff
        /*0790*/ 	.word	0x00000000
        /*0794*/ 	.short	0x010a
        /*0796*/ 	.byte	0x05
	.zero		1


	//   ....[107]....
        /*0798*/ 	.word	0x00002ed0
        /*079c*/ 	.word	0x000000ff
        /*07a0*/ 	.word	0x00000000
        /*07a4*/ 	.short	0x010a
        /*07a6*/ 	.byte	0x05
	.zero		1


	//   ....[108]....
        /*07a8*/ 	.word	0x00002f60
        /*07ac*/ 	.word	0x000000ff
        /*07b0*/ 	.word	0x00000000
        /*07b4*/ 	.short	0x010a
        /*07b6*/ 	.byte	0x05
	.zero		1


	//   ....[109]....
        /*07b8*/ 	.word	0x00002ff0
        /*07bc*/ 	.word	0x000000ff
        /*07c0*/ 	.word	0x00000000
        /*07c4*/ 	.short	0x010a
        /*07c6*/ 	.byte	0x05
	.zero		1


	//   ....[110]....
        /*07c8*/ 	.word	0x00003080
        /*07cc*/ 	.word	0x000000ff
        /*07d0*/ 	.word	0x00000000
        /*07d4*/ 	.short	0x010a
        /*07d6*/ 	.byte	0x05
	.zero		1


	//   ....[111]....
        /*07d8*/ 	.word	0x00003110
        /*07dc*/ 	.word	0x000000ff
        /*07e0*/ 	.word	0x00000000
        /*07e4*/ 	.short	0x010a
        /*07e6*/ 	.byte	0x05
	.zero		1


	//   ....[112]....
        /*07e8*/ 	.word	0x000031a0
        /*07ec*/ 	.word	0x000000ff
        /*07f0*/ 	.word	0x00000000
        /*07f4*/ 	.short	0x010a
        /*07f6*/ 	.byte	0x05
	.zero		1


	//   ....[113]....
        /*07f8*/ 	.word	0x00003230
        /*07fc*/ 	.word	0x000000ff
        /*0800*/ 	.word	0x00000000
        /*0804*/ 	.short	0x010a
        /*0806*/ 	.byte	0x05
	.zero		1


	//   ....[114]....
        /*0808*/ 	.word	0x000032c0
        /*080c*/ 	.word	0x000000ff
        /*0810*/ 	.word	0x00000000
        /*0814*/ 	.short	0x010a
        /*0816*/ 	.byte	0x05
	.zero		1


	//   ....[115]....
        /*0818*/ 	.word	0x00003350
        /*081c*/ 	.word	0x000000ff
        /*0820*/ 	.word	0x00000000
        /*0824*/ 	.short	0x010a
        /*0826*/ 	.byte	0x05
	.zero		1


	//   ....[116]....
        /*0828*/ 	.word	0x000033e0
        /*082c*/ 	.word	0x000000ff
        /*0830*/ 	.word	0x00000000
        /*0834*/ 	.short	0x010a
        /*0836*/ 	.byte	0x05
	.zero		1


	//   ....[117]....
        /*0838*/ 	.word	0x00003470
        /*083c*/ 	.word	0x000000ff
        /*0840*/ 	.word	0x00000000
        /*0844*/ 	.short	0x010a
        /*0846*/ 	.byte	0x05
	.zero		1


	//   ....[118]....
        /*0848*/ 	.word	0x00003500
        /*084c*/ 	.word	0x000000ff
        /*0850*/ 	.word	0x00000000
        /*0854*/ 	.short	0x010a
        /*0856*/ 	.byte	0x05
	.zero		1


	//   ....[119]....
        /*0858*/ 	.word	0x00003590
        /*085c*/ 	.word	0x000000ff
        /*0860*/ 	.word	0x00000000
        /*0864*/ 	.short	0x010a
        /*0866*/ 	.byte	0x05
	.zero		1


	//   ....[120]....
        /*0868*/ 	.word	0x00003620
        /*086c*/ 	.word	0x000000ff
        /*0870*/ 	.word	0x00000000
        /*0874*/ 	.short	0x010a
        /*0876*/ 	.byte	0x05
	.zero		1


	//   ....[121]....
        /*0878*/ 	.word	0x000036b0
        /*087c*/ 	.word	0x000000ff
        /*0880*/ 	.word	0x00000000
        /*0884*/ 	.short	0x010a
        /*0886*/ 	.byte	0x05
	.zero		1


	//   ....[122]....
        /*0888*/ 	.word	0x00003740
        /*088c*/ 	.word	0x000000ff
        /*0890*/ 	.word	0x00000000
        /*0894*/ 	.short	0x010a
        /*0896*/ 	.byte	0x05
	.zero		1


	//   ....[123]....
        /*0898*/ 	.word	0x000037d0
        /*089c*/ 	.word	0x000000ff
        /*08a0*/ 	.word	0x00000000
        /*08a4*/ 	.short	0x010a
        /*08a6*/ 	.byte	0x05
	.zero		1


	//   ....[124]....
        /*08a8*/ 	.word	0x00003860
        /*08ac*/ 	.word	0x000000ff
        /*08b0*/ 	.word	0x00000000
        /*08b4*/ 	.short	0x010a
        /*08b6*/ 	.byte	0x05
	.zero		1


	//   ....[125]....
        /*08b8*/ 	.word	0x000038f0
        /*08bc*/ 	.word	0x000000ff
        /*08c0*/ 	.word	0x00000000
        /*08c4*/ 	.short	0x010a
        /*08c6*/ 	.byte	0x05
	.zero		1


	//   ....[126]....
        /*08c8*/ 	.word	0x00003980
        /*08cc*/ 	.word	0x000000ff
        /*08d0*/ 	.word	0x00000000
        /*08d4*/ 	.short	0x010a
        /*08d6*/ 	.byte	0x05
	.zero		1


	//   ....[127]....
        /*08d8*/ 	.word	0x00003a10
        /*08dc*/ 	.word	0x000000ff
        /*08e0*/ 	.word	0x00000000
        /*08e4*/ 	.short	0x010a
        /*08e6*/ 	.byte	0x05
	.zero		1


	//   ....[128]....
        /*08e8*/ 	.word	0x00003aa0
        /*08ec*/ 	.word	0x000000ff
        /*08f0*/ 	.word	0x00000000
        /*08f4*/ 	.short	0x010a
        /*08f6*/ 	.byte	0x05
	.zero		1


	//   ....[129]....
        /*08f8*/ 	.word	0x00003b30
        /*08fc*/ 	.word	0x000000ff
        /*0900*/ 	.word	0x00000000
        /*0904*/ 	.short	0x010a
        /*0906*/ 	.byte	0x05
	.zero		1


	//   ....[130]....
        /*0908*/ 	.word	0x00003bc0
        /*090c*/ 	.word	0x000000ff
        /*0910*/ 	.word	0x00000000
        /*0914*/ 	.short	0x010a
        /*0916*/ 	.byte	0x05
	.zero		1


	//   ....[131]....
        /*0918*/ 	.word	0x00003c50
        /*091c*/ 	.word	0x000000ff
        /*0920*/ 	.word	0x00000000
        /*0924*/ 	.short	0x010a
        /*0926*/ 	.byte	0x05
	.zero		1


	//   ....[132]....
        /*0928*/ 	.word	0x00003cf0
        /*092c*/ 	.word	0x00000000
        /*0930*/ 	.word	0x00000000
        /*0934*/ 	.short	0x010a
        /*0936*/ 	.byte	0xff
	.zero		1


	//   ....[133]....
        /*0938*/ 	.word	0x00003e10
        /*093c*/ 	.word	0x00000002
        /*0940*/ 	.word	0x000002a0
        /*0944*/ 	.short	0x010a
        /*0946*/ 	.byte	0xff
	.zero		1


	//   ....[134]....
        /*0948*/ 	.word	0x00003e80
        /*094c*/ 	.word	0x00000002
        /*0950*/ 	.word	0x00000000
        /*0954*/ 	.short	0x0101
        /*0956*/ 	.byte	0xff
	.zero		1


	//   ....[135]....
        /*0958*/ 	.word	0x00003ea0
        /*095c*/ 	.word	0x000000ff
        /*0960*/ 	.word	0x00000250
        /*0964*/ 	.short	0x010a
        /*0966*/ 	.byte	0x04
	.zero		1


	//   ....[136]....
        /*0968*/ 	.word	0x00003fc0
        /*096c*/ 	.word	0x00000002
        /*0970*/ 	.word	0x00000240
        /*0974*/ 	.short	0x010a
        /*0976*/ 	.byte	0xff
	.zero		1


	//   ....[137]....
        /*0978*/ 	.word	0x000040c0
        /*097c*/ 	.word	0x00000002
        /*0980*/ 	.word	0x00000000
        /*0984*/ 	.short	0x0101
        /*0986*/ 	.byte	0xff
	.zero		1


	//   ....[138]....
        /*0988*/ 	.word	0x00004150
        /*098c*/ 	.word	0x000000ff
        /*0990*/ 	.word	0x00000250
        /*0994*/ 	.short	0x0106
        /*0996*/ 	.byte	0x04
	.zero		1


	//   ....[139]....
        /*0998*/ 	.word	0x00004170
        /*099c*/ 	.word	0x000000ff
        /*09a0*/ 	.word	0x00000250
        /*09a4*/ 	.short	0x010a
        /*09a6*/ 	.byte	0x04
	.zero		1


	//   ....[140]....
        /*09a8*/ 	.word	0x00004200
        /*09ac*/ 	.word	0x000000ff
        /*09b0*/ 	.word	0x00000250
        /*09b4*/ 	.short	0x0106
        /*09b6*/ 	.byte	0x07
	.zero		1


	//   ....[141]....
        /*09b8*/ 	.word	0x00004240
        /*09bc*/ 	.word	0x00000000
        /*09c0*/ 	.word	0x00000250
        /*09c4*/ 	.short	0x010a
        /*09c6*/ 	.byte	0xff
	.zero		1


	//   ....[142]....
        /*09c8*/ 	.word	0x00004730
        /*09cc*/ 	.word	0x00000000
        /*09d0*/ 	.word	0x00000240
        /*09d4*/ 	.short	0x010a
        /*09d6*/ 	.byte	0xff
	.zero		1


	//   ....[143]....
        /*09d8*/ 	.word	0x00004830
        /*09dc*/ 	.word	0x00000003
        /*09e0*/ 	.word	0x00000000
        /*09e4*/ 	.short	0x0101
        /*09e6*/ 	.byte	0xff
	.zero		1


	//   ....[144]....
        /*09e8*/ 	.word	0x00004840
        /*09ec*/ 	.word	0x000000ff
        /*09f0*/ 	.word	0x00000000
        /*09f4*/ 	.short	0x010a
        /*09f6*/ 	.byte	0x04
	.zero		1


	//   ....[145]....
        /*09f8*/ 	.word	0x00004860
        /*09fc*/ 	.word	0x000000ff
        /*0a00*/ 	.word	0x00000280
        /*0a04*/ 	.short	0x010a
        /*0a06*/ 	.byte	0x12
	.zero		1


	//   ....[146]....
        /*0a08*/ 	.word	0x00004940
        /*0a0c*/ 	.word	0x000000ff
        /*0a10*/ 	.word	0x00000000
        /*0a14*/ 	.short	0x010a
        /*0a16*/ 	.byte	0x06
	.zero		1


	//   ....[147]....
        /*0a18*/ 	.word	0x00004a40
        /*0a1c*/ 	.word	0x000000ff
        /*0a20*/ 	.word	0x00000000
        /*0a24*/ 	.short	0x010a
        /*0a26*/ 	.byte	0x04
	.zero		1


	//   ....[148]....
        /*0a28*/ 	.word	0x00004c20
        /*0a2c*/ 	.word	0x000000ff
        /*0a30*/ 	.word	0x00000000
        /*0a34*/ 	.short	0x010a
        /*0a36*/ 	.byte	0x04
	.zero		1


	//   ....[149]....
        /*0a38*/ 	.word	0x00004cb0
        /*0a3c*/ 	.word	0x000000ff
        /*0a40*/ 	.word	0x00000000
        /*0a44*/ 	.short	0x010a
        /*0a46*/ 	.byte	0x05
	.zero		1


	//   ....[150]....
        /*0a48*/ 	.word	0x00004d40
        /*0a4c*/ 	.word	0x000000ff
        /*0a50*/ 	.word	0x00000000
        /*0a54*/ 	.short	0x010a
        /*0a56*/ 	.byte	0x05
	.zero		1


	//   ....[151]....
        /*0a58*/ 	.word	0x00004dd0
        /*0a5c*/ 	.word	0x000000ff
        /*0a60*/ 	.word	0x00000000
        /*0a64*/ 	.short	0x010a
        /*0a66*/ 	.byte	0x04
	.zero		1


	//   ....[152]....
        /*0a68*/ 	.word	0x00005270
        /*0a6c*/ 	.word	0x00000007
        /*0a70*/ 	.word	0x00000240
        /*0a74*/ 	.short	0x010a
        /*0a76*/ 	.byte	0xff
	.zero		1


	//   ....[153]....
        /*0a78*/ 	.word	0x000053e0
        /*0a7c*/ 	.word	0x00000000
        /*0a80*/ 	.word	0x00000000
        /*0a84*/ 	.short	0x0101
        /*0a86*/ 	.byte	0xff
	.zero		1


	//   ....[154]....
        /*0a88*/ 	.word	0x00005850
        /*0a8c*/ 	.word	0x000000ff
        /*0a90*/ 	.word	0x00000238
        /*0a94*/ 	.short	0x010a
        /*0a96*/ 	.byte	0x11
	.zero		1


	//   ....[155]....
        /*0a98*/ 	.word	0x000059d0
        /*0a9c*/ 	.word	0x000000ff
        /*0aa0*/ 	.word	0x00000228
        /*0aa4*/ 	.short	0x010a
        /*0aa6*/ 	.byte	0x11
	.zero		1


	//   ....[156]....
        /*0aa8*/ 	.word	0x00005be0
        /*0aac*/ 	.word	0x000000ff
        /*0ab0*/ 	.word	0x00000220
        /*0ab4*/ 	.short	0x010b
        /*0ab6*/ 	.byte	0x11
	.zero		1


	//   ....[157]....
        /*0ab8*/ 	.word	0x00005bf0
        /*0abc*/ 	.word	0x000000ff
        /*0ac0*/ 	.word	0x00000000
        /*0ac4*/ 	.short	0x0101
        /*0ac6*/ 	.byte	0x1b
	.zero		1


	//   ....[158]....
        /*0ac8*/ 	.word	0x00005c30
        /*0acc*/ 	.word	0x00000000
        /*0ad0*/ 	.word	0x00000228
        /*0ad4*/ 	.short	0x010a
        /*0ad6*/ 	.byte	0xff
	.zero		1


	//   ....[159]....
        /*0ad8*/ 	.word	0x00005f40
        /*0adc*/ 	.word	0x00000003
        /*0ae0*/ 	.word	0x00000240
        /*0ae4*/ 	.short	0x010a
        /*0ae6*/ 	.byte	0xff
	.zero		1


	//   ....[160]....
        /*0ae8*/ 	.word	0x000060c0
        /*0aec*/ 	.word	0x00000000
        /*0af0*/ 	.word	0x00000000
        /*0af4*/ 	.short	0x0101
        /*0af6*/ 	.byte	0xff
	.zero		1


	//   ....[161]....
        /*0af8*/ 	.word	0x00006b60
        /*0afc*/ 	.word	0x000000ff
        /*0b00*/ 	.word	0x00000220
        /*0b04*/ 	.short	0x010a
        /*0b06*/ 	.byte	0x2c
	.zero		1


	//   ....[162]....
        /*0b08*/ 	.word	0x00006b70
        /*0b0c*/ 	.word	0x00000016
        /*0b10*/ 	.word	0x00000260
        /*0b14*/ 	.short	0x010a
        /*0b16*/ 	.byte	0xff
	.zero		1


	//   ....[163]....
        /*0b18*/ 	.word	0x00006d00
        /*0b1c*/ 	.word	0x000000ff
        /*0b20*/ 	.word	0x00000220
        /*0b24*/ 	.short	0x010a
        /*0b26*/ 	.byte	0x2c
	.zero		1


	//   ....[164]....
        /*0b28*/ 	.word	0x00006e00
        /*0b2c*/ 	.word	0x000000ff
        /*0b30*/ 	.word	0x00000000
        /*0b34*/ 	.short	0x0101
        /*0b36*/ 	.byte	0x04
	.zero		1


	//   ....[165]....
        /*0b38*/ 	.word	0x00006e60
        /*0b3c*/ 	.word	0x00000016
        /*0b40*/ 	.word	0x00000260
        /*0b44*/ 	.short	0x010a
        /*0b46*/ 	.byte	0xff
	.zero		1


	//   ....[166]....
        /*0b48*/ 	.word	0x000074c0
        /*0b4c*/ 	.word	0x000000ff
        /*0b50*/ 	.word	0x00000000
        /*0b54*/ 	.short	0x0101
        /*0b56*/ 	.byte	0x04
	.zero		1


	//   ....[167]....
        /*0b58*/ 	.word	0x000082c0
        /*0b5c*/ 	.word	0x00000000
        /*0b60*/ 	.word	0x000002b0
        /*0b64*/ 	.short	0x010a
        /*0b66*/ 	.byte	0xff
	.zero		1


	//   ....[168]....
        /*0b68*/ 	.word	0x00008320
        /*0b6c*/ 	.word	0x00000000
        /*0b70*/ 	.word	0x00000110
        /*0b74*/ 	.short	0x010a
        /*0b76*/ 	.byte	0xff
	.zero		1


	//   ....[169]....
        /*0b78*/ 	.word	0x00008380
        /*0b7c*/ 	.word	0x00000000
        /*0b80*/ 	.word	0x00000110
        /*0b84*/ 	.short	0x010a
        /*0b86*/ 	.byte	0xff
	.zero		1


	//   ....[170]....
        /*0b88*/ 	.word	0x000083d0
        /*0b8c*/ 	.word	0x00000003
        /*0b90*/ 	.word	0x00000240
        /*0b94*/ 	.short	0x010a
        /*0b96*/ 	.byte	0xff
	.zero		1


	//   ....[171]....
        /*0b98*/ 	.word	0x00008430
        /*0b9c*/ 	.word	0x00000000
        /*0ba0*/ 	.word	0x00000000
        /*0ba4*/ 	.short	0x010a
        /*0ba6*/ 	.byte	0xff
	.zero		1


	//   ....[172]....
        /*0ba8*/ 	.word	0x00008490
        /*0bac*/ 	.word	0x00000000
        /*0bb0*/ 	.word	0x00000000
        /*0bb4*/ 	.short	0x010a
        /*0bb6*/ 	.byte	0xff
	.zero		1


	//   ....[173]....
        /*0bb8*/ 	.word	0x000084f0
        /*0bbc*/ 	.word	0x00000000
        /*0bc0*/ 	.word	0x00000000
        /*0bc4*/ 	.short	0x010a
        /*0bc6*/ 	.byte	0xff
	.zero		1


	//   ....[174]....
        /*0bc8*/ 	.word	0x00008550
        /*0bcc*/ 	.word	0x00000000
        /*0bd0*/ 	.word	0x00000000
        /*0bd4*/ 	.short	0x010a
        /*0bd6*/ 	.byte	0xff
	.zero		1


	//   ....[175]....
        /*0bd8*/ 	.word	0x000085b0
        /*0bdc*/ 	.word	0x00000000
        /*0be0*/ 	.word	0x00000000
        /*0be4*/ 	.short	0x010a
        /*0be6*/ 	.byte	0xff
	.zero		1


	//   ....[176]....
        /*0be8*/ 	.word	0x00008610
        /*0bec*/ 	.word	0x00000000
        /*0bf0*/ 	.word	0x00000000
        /*0bf4*/ 	.short	0x010a
        /*0bf6*/ 	.byte	0xff
	.zero		1


	//   ....[177]....
        /*0bf8*/ 	.word	0x00008670
        /*0bfc*/ 	.word	0x00000000
        /*0c00*/ 	.word	0x00000000
        /*0c04*/ 	.short	0x010a
        /*0c06*/ 	.byte	0xff
	.zero		1


	//   ....[178]....
        /*0c08*/ 	.word	0x000086d0
        /*0c0c*/ 	.word	0x00000000
        /*0c10*/ 	.word	0x00000000
        /*0c14*/ 	.short	0x010a
        /*0c16*/ 	.byte	0xff
	.zero		1


	//   ....[179]....
        /*0c18*/ 	.word	0x00008730
        /*0c1c*/ 	.word	0x00000000
        /*0c20*/ 	.word	0x00000000
        /*0c24*/ 	.short	0x010a
        /*0c26*/ 	.byte	0xff
	.zero		1


	//   ....[180]....
        /*0c28*/ 	.word	0x00008790
        /*0c2c*/ 	.word	0x00000000
        /*0c30*/ 	.word	0x00000000
        /*0c34*/ 	.short	0x010a
        /*0c36*/ 	.byte	0xff
	.zero		1


	//   ....[181]....
        /*0c38*/ 	.word	0x000087f0
        /*0c3c*/ 	.word	0x00000000
        /*0c40*/ 	.word	0x00000000
        /*0c44*/ 	.short	0x010a
        /*0c46*/ 	.byte	0xff
	.zero		1


	//   ....[182]....
        /*0c48*/ 	.word	0x00008850
        /*0c4c*/ 	.word	0x00000000
        /*0c50*/ 	.word	0x00000000
        /*0c54*/ 	.short	0x010a
        /*0c56*/ 	.byte	0xff
	.zero		1


	//   ....[183]....
        /*0c58*/ 	.word	0x000088b0
        /*0c5c*/ 	.word	0x00000000
        /*0c60*/ 	.word	0x00000000
        /*0c64*/ 	.short	0x010a
        /*0c66*/ 	.byte	0xff
	.zero		1


	//   ....[184]....
        /*0c68*/ 	.word	0x00008910
        /*0c6c*/ 	.word	0x00000000
        /*0c70*/ 	.word	0x00000000
        /*0c74*/ 	.short	0x010a
        /*0c76*/ 	.byte	0xff
	.zero		1


	//   ....[185]....
        /*0c78*/ 	.word	0x00008970
        /*0c7c*/ 	.word	0x00000000
        /*0c80*/ 	.word	0x00000000
        /*0c84*/ 	.short	0x010a
        /*0c86*/ 	.byte	0xff
	.zero		1


	//   ....[186]....
        /*0c88*/ 	.word	0x000089d0
        /*0c8c*/ 	.word	0x00000000
        /*0c90*/ 	.word	0x00000000
        /*0c94*/ 	.short	0x010a
        /*0c96*/ 	.byte	0xff
	.zero		1


	//   ....[187]....
        /*0c98*/ 	.word	0x00008a30
        /*0c9c*/ 	.word	0x00000000
        /*0ca0*/ 	.word	0x00000000
        /*0ca4*/ 	.short	0x010a
        /*0ca6*/ 	.byte	0xff
	.zero		1


	//   ....[188]....
        /*0ca8*/ 	.word	0x00008a90
        /*0cac*/ 	.word	0x00000000
        /*0cb0*/ 	.word	0x00000000
        /*0cb4*/ 	.short	0x010a
        /*0cb6*/ 	.byte	0xff
	.zero		1


	//   ....[189]....
        /*0cb8*/ 	.word	0x00008af0
        /*0cbc*/ 	.word	0x00000000
        /*0cc0*/ 	.word	0x00000000
        /*0cc4*/ 	.short	0x010a
        /*0cc6*/ 	.byte	0xff
	.zero		1


	//   ....[190]....
        /*0cc8*/ 	.word	0x00008b50
        /*0ccc*/ 	.word	0x00000000
        /*0cd0*/ 	.word	0x00000000
        /*0cd4*/ 	.short	0x010a
        /*0cd6*/ 	.byte	0xff
	.zero		1


	//   ....[191]....
        /*0cd8*/ 	.word	0x00008bb0
        /*0cdc*/ 	.word	0x00000000
        /*0ce0*/ 	.word	0x00000000
        /*0ce4*/ 	.short	0x010a
        /*0ce6*/ 	.byte	0xff
	.zero		1


	//   ....[192]....
        /*0ce8*/ 	.word	0x00008c10
        /*0cec*/ 	.word	0x00000000
        /*0cf0*/ 	.word	0x00000000
        /*0cf4*/ 	.short	0x010a
        /*0cf6*/ 	.byte	0xff
	.zero		1


	//   ....[193]....
        /*0cf8*/ 	.word	0x00008c70
        /*0cfc*/ 	.word	0x00000000
        /*0d00*/ 	.word	0x00000000
        /*0d04*/ 	.short	0x010a
        /*0d06*/ 	.byte	0xff
	.zero		1


	//   ....[194]....
        /*0d08*/ 	.word	0x00008cd0
        /*0d0c*/ 	.word	0x00000000
        /*0d10*/ 	.word	0x00000000
        /*0d14*/ 	.short	0x010a
        /*0d16*/ 	.byte	0xff
	.zero		1


	//   ....[195]....
        /*0d18*/ 	.word	0x00008d30
        /*0d1c*/ 	.word	0x00000000
        /*0d20*/ 	.word	0x00000000
        /*0d24*/ 	.short	0x010a
        /*0d26*/ 	.byte	0xff
	.zero		1


	//   ....[196]....
        /*0d28*/ 	.word	0x00008d90
        /*0d2c*/ 	.word	0x00000000
        /*0d30*/ 	.word	0x00000000
        /*0d34*/ 	.short	0x010a
        /*0d36*/ 	.byte	0xff
	.zero		1


	//   ....[197]....
        /*0d38*/ 	.word	0x00008df0
        /*0d3c*/ 	.word	0x00000000
        /*0d40*/ 	.word	0x00000000
        /*0d44*/ 	.short	0x010a
        /*0d46*/ 	.byte	0xff
	.zero		1


	//   ....[198]....
        /*0d48*/ 	.word	0x00008e50
        /*0d4c*/ 	.word	0x00000000
        /*0d50*/ 	.word	0x00000000
        /*0d54*/ 	.short	0x010a
        /*0d56*/ 	.byte	0xff
	.zero		1


	//   ....[199]....
        /*0d58*/ 	.word	0x00008eb0
        /*0d5c*/ 	.word	0x00000000
        /*0d60*/ 	.word	0x00000000
        /*0d64*/ 	.short	0x010a
        /*0d66*/ 	.byte	0xff
	.zero		1


	//   ....[200]....
        /*0d68*/ 	.word	0x00008f10
        /*0d6c*/ 	.word	0x00000000
        /*0d70*/ 	.word	0x00000000
        /*0d74*/ 	.short	0x010a
        /*0d76*/ 	.byte	0xff
	.zero		1


	//   ....[201]....
        /*0d78*/ 	.word	0x00008f70
        /*0d7c*/ 	.word	0x00000000
        /*0d80*/ 	.word	0x00000000
        /*0d84*/ 	.short	0x010a
        /*0d86*/ 	.byte	0xff
	.zero		1


	//   ....[202]....
        /*0d88*/ 	.word	0x00008fd0
        /*0d8c*/ 	.word	0x00000000
        /*0d90*/ 	.word	0x00000000
        /*0d94*/ 	.short	0x010a
        /*0d96*/ 	.byte	0xff
	.zero		1


	//   ....[203]....
        /*0d98*/ 	.word	0x00009030
        /*0d9c*/ 	.word	0x00000000
        /*0da0*/ 	.word	0x00000000
        /*0da4*/ 	.short	0x010a
        /*0da6*/ 	.byte	0xff
	.zero		1


	//   ....[204]....
        /*0da8*/ 	.word	0x00009080
        /*0dac*/ 	.word	0x00000002
        /*0db0*/ 	.word	0x000002a0
        /*0db4*/ 	.short	0x010a
        /*0db6*/ 	.byte	0xff
	.zero		1


	//   ....[205]....
        /*0db8*/ 	.word	0x000090e0
        /*0dbc*/ 	.word	0x00000002
        /*0dc0*/ 	.word	0x00000250
        /*0dc4*/ 	.short	0x010a
        /*0dc6*/ 	.byte	0xff
	.zero		1


	//   ....[206]....
        /*0dc8*/ 	.word	0x00009130
        /*0dcc*/ 	.word	0x00000002
        /*0dd0*/ 	.word	0x00000240
        /*0dd4*/ 	.short	0x010a
        /*0dd6*/ 	.byte	0xff
	.zero		1


	//   ....[207]....
        /*0dd8*/ 	.word	0x00009190
        /*0ddc*/ 	.word	0x00000000
        /*0de0*/ 	.word	0x00000250
        /*0de4*/ 	.short	0x010a
        /*0de6*/ 	.byte	0xff
	.zero		1


	//   ....[208]....
        /*0de8*/ 	.word	0x000091e0
        /*0dec*/ 	.word	0x00000000
        /*0df0*/ 	.word	0x00000240
        /*0df4*/ 	.short	0x010a
        /*0df6*/ 	.byte	0xff
	.zero		1


	//   ....[209]....
        /*0df8*/ 	.word	0x00009240
        /*0dfc*/ 	.word	0x00000002
        /*0e00*/ 	.word	0x00000280
        /*0e04*/ 	.short	0x010a
        /*0e06*/ 	.byte	0xff
	.zero		1


	//   ....[210]....
        /*0e08*/ 	.word	0x000092a0
        /*0e0c*/ 	.word	0x00000000
        /*0e10*/ 	.word	0x00000000
        /*0e14*/ 	.short	0x010a
        /*0e16*/ 	.byte	0xff
	.zero		1


	//   ....[211]....
        /*0e18*/ 	.word	0x00009300
        /*0e1c*/ 	.word	0x00000000
        /*0e20*/ 	.word	0x00000000
        /*0e24*/ 	.short	0x010a
        /*0e26*/ 	.byte	0xff
	.zero		1


	//   ....[212]....
        /*0e28*/ 	.word	0x00009360
        /*0e2c*/ 	.word	0x00000000
        /*0e30*/ 	.word	0x00000000
        /*0e34*/ 	.short	0x010a
        /*0e36*/ 	.byte	0xff
	.zero		1


	//   ....[213]....
        /*0e38*/ 	.word	0x000093c0
        /*0e3c*/ 	.word	0x00000000
        /*0e40*/ 	.word	0x00000000
        /*0e44*/ 	.short	0x010a
        /*0e46*/ 	.byte	0xff
	.zero		1


	//   ....[214]....
        /*0e48*/ 	.word	0x00009420
        /*0e4c*/ 	.word	0x00000000
        /*0e50*/ 	.word	0x00000000
        /*0e54*/ 	.short	0x010a
        /*0e56*/ 	.byte	0xff
	.zero		1


	//   ....[215]....
        /*0e58*/ 	.word	0x00009470
        /*0e5c*/ 	.word	0x00000007
        /*0e60*/ 	.word	0x00000240
        /*0e64*/ 	.short	0x010a
        /*0e66*/ 	.byte	0xff
	.zero		1


	//   ....[216]....
        /*0e68*/ 	.word	0x000094d0
        /*0e6c*/ 	.word	0x00000000
        /*0e70*/ 	.word	0x00000238
        /*0e74*/ 	.short	0x010a
        /*0e76*/ 	.byte	0xff
	.zero		1


	//   ....[217]....
        /*0e78*/ 	.word	0x00009530
        /*0e7c*/ 	.word	0x00000000
        /*0e80*/ 	.word	0x00000228
        /*0e84*/ 	.short	0x010a
        /*0e86*/ 	.byte	0xff
	.zero		1


	//   ....[218]....
        /*0e88*/ 	.word	0x00009580
        /*0e8c*/ 	.word	0x00000003
        /*0e90*/ 	.word	0x00000240
        /*0e94*/ 	.short	0x010a
        /*0e96*/ 	.byte	0xff
	.zero		1


	//   ....[219]....
        /*0e98*/ 	.word	0x000095e0
        /*0e9c*/ 	.word	0x00000000
        /*0ea0*/ 	.word	0x00000220
        /*0ea4*/ 	.short	0x010a
        /*0ea6*/ 	.byte	0xff
	.zero		1


	//   ....[220]....
        /*0ea8*/ 	.word	0x00009630
        /*0eac*/ 	.word	0x00000016
        /*0eb0*/ 	.word	0x00000260
        /*0eb4*/ 	.short	0x010a
        /*0eb6*/ 	.byte	0xff
	.zero		1


	//----- nvinfo : EIATTR_NUM_MBARRIERS
	.align		4
.L_47:
        /*0eb8*/ 	.byte	0x03, 0x38
        /*0eba*/ 	.short	0x0058


	//----- nvinfo : EIATTR_EXIT_INSTR_OFFSETS
	.align		4
        /*0ebc*/ 	.byte	0x04, 0x1c
        /*0ebe*/ 	.short	(.L_49 - .L_48)


	//   ....[0]....
.L_48:
        /*0ec0*/ 	.word	0x00003d20


	//   ....[1]....
        /*0ec4*/ 	.word	0x00004210


	//   ....[2]....
        /*0ec8*/ 	.word	0x00004270


	//   ....[3]....
        /*0ecc*/ 	.word	0x00005030


	//   ....[4]....
        /*0ed0*/ 	.word	0x00005c60


	//   ....[5]....
        /*0ed4*/ 	.word	0x00005ca0


	//   ....[6]....
        /*0ed8*/ 	.word	0x000082b0


	//----- nvinfo : EIATTR_MAX_THREADS
	.align		4
.L_49:
        /*0edc*/ 	.byte	0x04, 0x05
        /*0ede*/ 	.short	(.L_51 - .L_50)
.L_50:
        /*0ee0*/ 	.word	0x00000100
        /*0ee4*/ 	.word	0x00000001
        /*0ee8*/ 	.word	0x00000001


	//----- nvinfo : EIATTR_CRS_STACK_SIZE
	.align		4
.L_51:
        /*0eec*/ 	.byte	0x04, 0x1e
        /*0eee*/ 	.short	(.L_53 - .L_52)
.L_52:
        /*0ef0*/ 	.word	0x00000000


	//----- nvinfo : EIATTR_CBANK_PARAM_SIZE
	.align		4
.L_53:
        /*0ef4*/ 	.byte	0x03, 0x19
        /*0ef6*/ 	.short	0x0800


	//----- nvinfo : EIATTR_PARAM_CBANK
	.align		4
        /*0ef8*/ 	.byte	0x04, 0x0a
        /*0efa*/ 	.short	(.L_55 - .L_54)
	.align		4
.L_54:
        /*0efc*/ 	.word	index@(.nv.constant0._ZN7cutlass13device_kernelINS_4gemm6kernel13GemmUniversalIN4cute5tupleIJiiiiEEENS1_10collective13CollectiveMmaINS1_35MainloopSm100TmaUmmaWarpSpecializedILi34ELi2ELi4ENS5_IJNS4_1CILi1EEENSA_ILi2EEESB_EEEEENS5_IJNSA_ILi128EEENSA_ILi64EEENSA_ILi32EEEEEENS_12float_e5m2_tENS5_IJlSB_lEEESJ_SK_NS4_8TiledMMAINS4_8MMA_AtomIJNS4_10MMA_TraitsINS4_19SM100_MMA_F8F6F4_SSEJSJ_SJ_fSF_SG_NS4_17integral_constantINS4_4UMMA5MajorELSR_0EEESS_NSP_INSQ_7ScaleInELST_0EEESU_EEEEEENS4_6LayoutINS5_IJSB_SB_SB_EEENS5_IJNSA_ILi0EEESZ_SZ_EEEEENS5_IJNS4_10UnderscoreES12_S12_EEEEENS4_23SM90_TMA_LOAD_MULTICASTENS4_14ComposedLayoutINS4_7SwizzleILi1ELi4ELi3EEENS4_18smem_ptr_flag_bitsILi8EEENSX_INS5_IJNSA_ILi8EEESH_EEENS5_IJSH_SB_EEEEEEEvNS4_8identityENS4_13SM90_TMA_LOADES1F_vS1G_EENS_8epilogue10collective18CollectiveEpilogueINS1J_23Sm100TmaWarpSpecializedILi1ELi1ELi64ELb0ELb0EEEJSI_NS5_IJNSX_ISF_SB_EENSX_ISG_SB_EEEEESJ_SK_SJ_SK_NS1J_6fusion15FusionCallbacksIS1N_NS1R_17LinearCombinationISJ_fSJ_fLNS_15FloatRoundStyleE2EEESI_S1Q_JEEENS4_5SM1004TMEM4LOAD26SM100_TMEM_LOAD_32dp32b64xES1H_NS16_INS17_ILi2ELi4ELi3EEES1A_NSX_INS5_IJS1B_SG_EEENS5_IJSG_SB_EEEEEEENS4_39AutoVectorizingCopyWithAssumedAlignmentILi128EEENS4_14SM90_TMA_STOREES25_S27_S27_EEEvvEEEEvNT_6ParamsE)
        /*0f00*/ 	.short	0x0380
        /*0f02*/ 	.short	0x0800


	//----- nvinfo : EIATTR_SW_WAR
	.align		4
.L_55:
        /*0f04*/ 	.byte	0x04, 0x36
        /*0f06*/ 	.short	(.L_57 - .L_56)
.L_56:
        /*0f08*/ 	.word	0x00000008
.L_57:


//--------------------- .nv.callgraph             --------------------------
	.section	.nv.callgraph,"",@"SHT_CUDA_CALLGRAPH"
	.align	4
	.sectionentsize	8
	.align		4
        /*0000*/ 	.word	0x00000000
	.align		4
        /*0004*/ 	.word	0xffffffff
	.align		4
        /*0008*/ 	.word	index@(_ZN7cutlass13device_kernelINS_4gemm6kernel13GemmUniversalIN4cute5tupleIJiiiiEEENS1_10collective13CollectiveMmaINS1_35MainloopSm100TmaUmmaWarpSpecializedILi34ELi2ELi4ENS5_IJNS4_1CILi1EEENSA_ILi2EEESB_EEEEENS5_IJNSA_ILi128EEENSA_ILi64EEENSA_ILi32EEEEEENS_12float_e5m2_tENS5_IJlSB_lEEESJ_SK_NS4_8TiledMMAINS4_8MMA_AtomIJNS4_10MMA_TraitsINS4_19SM100_MMA_F8F6F4_SSEJSJ_SJ_fSF_SG_NS4_17integral_constantINS4_4UMMA5MajorELSR_0EEESS_NSP_INSQ_7ScaleInELST_0EEESU_EEEEEENS4_6LayoutINS5_IJSB_SB_SB_EEENS5_IJNSA_ILi0EEESZ_SZ_EEEEENS5_IJNS4_10UnderscoreES12_S12_EEEEENS4_23SM90_TMA_LOAD_MULTICASTENS4_14ComposedLayoutINS4_7SwizzleILi1ELi4ELi3EEENS4_18smem_ptr_flag_bitsILi8EEENSX_INS5_IJNSA_ILi8EEESH_EEENS5_IJSH_SB_EEEEEEEvNS4_8identityENS4_13SM90_TMA_LOADES1F_vS1G_EENS_8epilogue10collective18CollectiveEpilogueINS1J_23Sm100TmaWarpSpecializedILi1ELi1ELi64ELb0ELb0EEEJSI_NS5_IJNSX_ISF_SB_EENSX_ISG_SB_EEEEESJ_SK_SJ_SK_NS1J_6fusion15FusionCallbacksIS1N_NS1R_17LinearCombinationISJ_fSJ_fLNS_15FloatRoundStyleE2EEESI_S1Q_JEEENS4_5SM1004TMEM4LOAD26SM100_TMEM_LOAD_32dp32b64xES1H_NS16_INS17_ILi2ELi4ELi3EEES1A_NSX_INS5_IJS1B_SG_EEENS5_IJSG_SB_EEEEEEENS4_39AutoVectorizingCopyWithAssumedAlignmentILi128EEENS4_14SM90_TMA_STOREES25_S27_S27_EEEvvEEEEvNT_6ParamsE)
	.align		4
        /*000c*/ 	.word	index@(__assertfail)
	.align		4
        /*0010*/ 	.word	0x00000000
	.align		4
        /*0014*/ 	.word	0xfffffffe
	.align		4
        /*0018*/ 	.word	0x00000000
	.align		4
        /*001c*/ 	.word	0xfffffffd
	.align		4
        /*0020*/ 	.word	0x00000000
	.align		4
        /*0024*/ 	.word	0xfffffffc


//--------------------- .nv.constant4             --------------------------
	.section	.nv.constant4,"a",@progbits
	.align	8
	.align		8
.nv.constant4:
        /*0000*/ 	.dword	__assertfail
	.align		8
        /*0008*/ 	.dword	__unnamed_1
	.align		8
        /*0010*/ 	.dword	__unnamed_2
	.align		8
        /*0018*/ 	.dword	_ZN39_INTERNAL_f4dbd153_4_k_cu_91cd5625_88944cuda3std3__45__cpo5beginE
	.align		8
        /*0020*/ 	.dword	_ZN39_INTERNAL_f4dbd153_4_k_cu_91cd5625_88944cuda3std3__45__cpo3endE
	.align		8
        /*0028*/ 	.dword	_ZN39_INTERNAL_f4dbd153_4_k_cu_91cd5625_88944cuda3std3__45__cpo6cbeginE
	.align		8
        /*0030*/ 	.dword	_ZN39_INTERNAL_f4dbd153_4_k_cu_91cd5625_88944cuda3std3__45__cpo4cendE
	.align		8
        /*0038*/ 	.dword	_ZN39_INTERNAL_f4dbd153_4_k_cu_91cd5625_88944cuda3std3__441_GLOBAL__N__f4dbd153_4_k_cu_91cd5625_88946ignoreE
	.align		8
        /*0040*/ 	.dword	_ZN39_INTERNAL_f4dbd153_4_k_cu_91cd5625_88944cuda3std3__419piecewise_constructE
	.align		8
        /*0048*/ 	.dword	_ZN39_INTERNAL_f4dbd153_4_k_cu_91cd5625_88944cuda3std3__48in_placeE
	.align		8
        /*0050*/ 	.dword	_ZN39_INTERNAL_f4dbd153_4_k_cu_91cd5625_88944cuda3std6ranges3__45__cpo4swapE
	.align		8
        /*0058*/ 	.dword	_ZN39_INTERNAL_f4dbd153_4_k_cu_91cd5625_88944cuda3std6ranges3__45__cpo9iter_moveE
	.align		8
        /*0060*/ 	.dword	_ZN39_INTERNAL_f4dbd153_4_k_cu_91cd5625_88944cute7productE
	.align		8
        /*0068*/ 	.dword	_ZN39_INTERNAL_f4dbd153_4_k_cu_91cd5625_88944cute1_E
	.align		8
        /*0070*/ 	.dword	$str$25
	.align		8
        /*0078*/ 	.dword	$str$26
	.align		8
        /*0080*/ 	.dword	$str$27
	.align		8
        /*0088*/ 	.dword	$str$28


//--------------------- .text._ZN7cutlass13device_kernelINS_4gemm6kernel13GemmUniversalIN4cute5tupleIJiiiiEEENS1_10collective13CollectiveMmaINS1_35MainloopSm100TmaUmmaWarpSpecializedILi34ELi2ELi4ENS5_IJNS4_1CILi1EEENSA_ILi2EEESB_EEEEENS5_IJNSA_ILi128EEENSA_ILi64EEENSA_ILi32EEEEEENS_12float_e5m2_tENS5_IJlSB_lEEESJ_SK_NS4_8TiledMMAINS4_8MMA_AtomIJNS4_10MMA_TraitsINS4_19SM100_MMA_F8F6F4_SSEJSJ_SJ_fSF_SG_NS4_17integral_constantINS4_4UMMA5MajorELSR_0EEESS_NSP_INSQ_7ScaleInELST_0EEESU_EEEEEENS4_6LayoutINS5_IJSB_SB_SB_EEENS5_IJNSA_ILi0EEESZ_SZ_EEEEENS5_IJNS4_10UnderscoreES12_S12_EEEEENS4_23SM90_TMA_LOAD_MULTICASTENS4_14ComposedLayoutINS4_7SwizzleILi1ELi4ELi3EEENS4_18smem_ptr_flag_bitsILi8EEENSX_INS5_IJNSA_ILi8EEESH_EEENS5_IJSH_SB_EEEEEEEvNS4_8identityENS4_13SM90_TMA_LOADES1F_vS1G_EENS_8epilogue10collective18CollectiveEpilogueINS1J_23Sm100TmaWarpSpecializedILi1ELi1ELi64ELb0ELb0EEEJSI_NS5_IJNSX_ISF_SB_EENSX_ISG_SB_EEEEESJ_SK_SJ_SK_NS1J_6fusion15FusionCallbacksIS1N_NS1R_17LinearCombinationISJ_fSJ_fLNS_15FloatRoundStyleE2EEESI_S1Q_JEEENS4_5SM1004TMEM4LOAD26SM100_TMEM_LOAD_32dp32b64xES1H_NS16_INS17_ILi2ELi4ELi3EEES1A_NSX_INS5_IJS1B_SG_EEENS5_IJSG_SB_EEEEEEENS4_39AutoVectorizingCopyWithAssumedAlignmentILi128EEENS4_14SM90_TMA_STOREES25_S27_S27_EEEvvEEEEvNT_6ParamsE --------------------------
	.section	.text._ZN7cutlass13device_kernelINS_4gemm6kernel13GemmUniversalIN4cute5tupleIJiiiiEEENS1_10collective13CollectiveMmaINS1_35MainloopSm100TmaUmmaWarpSpecializedILi34ELi2ELi4ENS5_IJNS4_1CILi1EEENSA_ILi2EEESB_EEEEENS5_IJNSA_ILi128EEENSA_ILi64EEENSA_ILi32EEEEEENS_12float_e5m2_tENS5_IJlSB_lEEESJ_SK_NS4_8TiledMMAINS4_8MMA_AtomIJNS4_10MMA_TraitsINS4_19SM100_MMA_F8F6F4_SSEJSJ_SJ_fSF_SG_NS4_17integral_constantINS4_4UMMA5MajorELSR_0EEESS_NSP_INSQ_7ScaleInELST_0EEESU_EEEEEENS4_6LayoutINS5_IJSB_SB_SB_EEENS5_IJNSA_ILi0EEESZ_SZ_EEEEENS5_IJNS4_10UnderscoreES12_S12_EEEEENS4_23SM90_TMA_LOAD_MULTICASTENS4_14ComposedLayoutINS4_7SwizzleILi1ELi4ELi3EEENS4_18smem_ptr_flag_bitsILi8EEENSX_INS5_IJNSA_ILi8EEESH_EEENS5_IJSH_SB_EEEEEEEvNS4_8identityENS4_13SM90_TMA_LOADES1F_vS1G_EENS_8epilogue10collective18CollectiveEpilogueINS1J_23Sm100TmaWarpSpecializedILi1ELi1ELi64ELb0ELb0EEEJSI_NS5_IJNSX_ISF_SB_EENSX_ISG_SB_EEEEESJ_SK_SJ_SK_NS1J_6fusion15FusionCallbacksIS1N_NS1R_17LinearCombinationISJ_fSJ_fLNS_15FloatRoundStyleE2EEESI_S1Q_JEEENS4_5SM1004TMEM4LOAD26SM100_TMEM_LOAD_32dp32b64xES1H_NS16_INS17_ILi2ELi4ELi3EEES1A_NSX_INS5_IJS1B_SG_EEENS5_IJSG_SB_EEEEEEENS4_39AutoVectorizingCopyWithAssumedAlignmentILi128EEENS4_14SM90_TMA_STOREES25_S27_S27_EEEvvEEEEvNT_6ParamsE,"ax",@progbits
	.align	128
.text._ZN7cutlass13device_kernelINS_4gemm6kernel13GemmUniversalIN4cute5tupleIJiiiiEEENS1_10collective13CollectiveMmaINS1_35MainloopSm100TmaUmmaWarpSpecializedILi34ELi2ELi4ENS5_IJNS4_1CILi1EEENSA_ILi2EEESB_EEEEENS5_IJNSA_ILi128EEENSA_ILi64EEENSA_ILi32EEEEEENS_12float_e5m2_tENS5_IJlSB_lEEESJ_SK_NS4_8TiledMMAINS4_8MMA_AtomIJNS4_10MMA_TraitsINS4_19SM100_MMA_F8F6F4_SSEJSJ_SJ_fSF_SG_NS4_17integral_constantINS4_4UMMA5MajorELSR_0EEESS_NSP_INSQ_7ScaleInELST_0EEESU_EEEEEENS4_6LayoutINS5_IJSB_SB_SB_EEENS5_IJNSA_ILi0EEESZ_SZ_EEEEENS5_IJNS4_10UnderscoreES12_S12_EEEEENS4_23SM90_TMA_LOAD_MULTICASTENS4_14ComposedLayoutINS4_7SwizzleILi1ELi4ELi3EEENS4_18smem_ptr_flag_bitsILi8EEENSX_INS5_IJNSA_ILi8EEESH_EEENS5_IJSH_SB_EEEEEEEvNS4_8identityENS4_13SM90_TMA_LOADES1F_vS1G_EENS_8epilogue10collective18CollectiveEpilogueINS1J_23Sm100TmaWarpSpecializedILi1ELi1ELi64ELb0ELb0EEEJSI_NS5_IJNSX_ISF_SB_EENSX_ISG_SB_EEEEESJ_SK_SJ_SK_NS1J_6fusion15FusionCallbacksIS1N_NS1R_17LinearCombinationISJ_fSJ_fLNS_15FloatRoundStyleE2EEESI_S1Q_JEEENS4_5SM1004TMEM4LOAD26SM100_TMEM_LOAD_32dp32b64xES1H_NS16_INS17_ILi2ELi4ELi3EEES1A_NSX_INS5_IJS1B_SG_EEENS5_IJSG_SB_EEEEEEENS4_39AutoVectorizingCopyWithAssumedAlignmentILi128EEENS4_14SM90_TMA_STOREES25_S27_S27_EEEvvEEEEvNT_6ParamsE:
        .type           _ZN7cutlass13device_kernelINS_4gemm6kernel13GemmUniversalIN4cute5tupleIJiiiiEEENS1_10collective13CollectiveMmaINS1_35MainloopSm100TmaUmmaWarpSpecializedILi34ELi2ELi4ENS5_IJNS4_1CILi1EEENSA_ILi2EEESB_EEEEENS5_IJNSA_ILi128EEENSA_ILi64EEENSA_ILi32EEEEEENS_12float_e5m2_tENS5_IJlSB_lEEESJ_SK_NS4_8TiledMMAINS4_8MMA_AtomIJNS4_10MMA_TraitsINS4_19SM100_MMA_F8F6F4_SSEJSJ_SJ_fSF_SG_NS4_17integral_constantINS4_4UMMA5MajorELSR_0EEESS_NSP_INSQ_7ScaleInELST_0EEESU_EEEEEENS4_6LayoutINS5_IJSB_SB_SB_EEENS5_IJNSA_ILi0EEESZ_SZ_EEEEENS5_IJNS4_10UnderscoreES12_S12_EEEEENS4_23SM90_TMA_LOAD_MULTICASTENS4_14ComposedLayoutINS4_7SwizzleILi1ELi4ELi3EEENS4_18smem_ptr_flag_bitsILi8EEENSX_INS5_IJNSA_ILi8EEESH_EEENS5_IJSH_SB_EEEEEEEvNS4_8identityENS4_13SM90_TMA_LOADES1F_vS1G_EENS_8epilogue10collective18CollectiveEpilogueINS1J_23Sm100TmaWarpSpecializedILi1ELi1ELi64ELb0ELb0EEEJSI_NS5_IJNSX_ISF_SB_EENSX_ISG_SB_EEEEESJ_SK_SJ_SK_NS1J_6fusion15FusionCallbacksIS1N_NS1R_17LinearCombinationISJ_fSJ_fLNS_15FloatRoundStyleE2EEESI_S1Q_JEEENS4_5SM1004TMEM4LOAD26SM100_TMEM_LOAD_32dp32b64xES1H_NS16_INS17_ILi2ELi4ELi3EEES1A_NSX_INS5_IJS1B_SG_EEENS5_IJSG_SB_EEEEEEENS4_39AutoVectorizingCopyWithAssumedAlignmentILi128EEENS4_14SM90_TMA_STOREES25_S27_S27_EEEvvEEEEvNT_6ParamsE,@function
        .size           _ZN7cutlass13device_kernelINS_4gemm6kernel13GemmUniversalIN4cute5tupleIJiiiiEEENS1_10collective13CollectiveMmaINS1_35MainloopSm100TmaUmmaWarpSpecializedILi34ELi2ELi4ENS5_IJNS4_1CILi1EEENSA_ILi2EEESB_EEEEENS5_IJNSA_ILi128EEENSA_ILi64EEENSA_ILi32EEEEEENS_12float_e5m2_tENS5_IJlSB_lEEESJ_SK_NS4_8TiledMMAINS4_8MMA_AtomIJNS4_10MMA_TraitsINS4_19SM100_MMA_F8F6F4_SSEJSJ_SJ_fSF_SG_NS4_17integral_constantINS4_4UMMA5MajorELSR_0EEESS_NSP_INSQ_7ScaleInELST_0EEESU_EEEEEENS4_6LayoutINS5_IJSB_SB_SB_EEENS5_IJNSA_ILi0EEESZ_SZ_EEEEENS5_IJNS4_10UnderscoreES12_S12_EEEEENS4_23SM90_TMA_LOAD_MULTICASTENS4_14ComposedLayoutINS4_7SwizzleILi1ELi4ELi3EEENS4_18smem_ptr_flag_bitsILi8EEENSX_INS5_IJNSA_ILi8EEESH_EEENS5_IJSH_SB_EEEEEEEvNS4_8identityENS4_13SM90_TMA_LOADES1F_vS1G_EENS_8epilogue10collective18CollectiveEpilogueINS1J_23Sm100TmaWarpSpecializedILi1ELi1ELi64ELb0ELb0EEEJSI_NS5_IJNSX_ISF_SB_EENSX_ISG_SB_EEEEESJ_SK_SJ_SK_NS1J_6fusion15FusionCallbacksIS1N_NS1R_17LinearCombinationISJ_fSJ_fLNS_15FloatRoundStyleE2EEESI_S1Q_JEEENS4_5SM1004TMEM4LOAD26SM100_TMEM_LOAD_32dp32b64xES1H_NS16_INS17_ILi2ELi4ELi3EEES1A_NSX_INS5_IJS1B_SG_EEENS5_IJSG_SB_EEEEEEENS4_39AutoVectorizingCopyWithAssumedAlignmentILi128EEENS4_14SM90_TMA_STOREES25_S27_S27_EEEvvEEEEvNT_6ParamsE,(.L_x_226 - _ZN7cutlass13device_kernelINS_4gemm6kernel13GemmUniversalIN4cute5tupleIJiiiiEEENS1_10collective13CollectiveMmaINS1_35MainloopSm100TmaUmmaWarpSpecializedILi34ELi2ELi4ENS5_IJNS4_1CILi1EEENSA_ILi2EEESB_EEEEENS5_IJNSA_ILi128EEENSA_ILi64EEENSA_ILi32EEEEEENS_12float_e5m2_tENS5_IJlSB_lEEESJ_SK_NS4_8TiledMMAINS4_8MMA_AtomIJNS4_10MMA_TraitsINS4_19SM100_MMA_F8F6F4_SSEJSJ_SJ_fSF_SG_NS4_17integral_constantINS4_4UMMA5MajorELSR_0EEESS_NSP_INSQ_7ScaleInELST_0EEESU_EEEEEENS4_6LayoutINS5_IJSB_SB_SB_EEENS5_IJNSA_ILi0EEESZ_SZ_EEEEENS5_IJNS4_10UnderscoreES12_S12_EEEEENS4_23SM90_TMA_LOAD_MULTICASTENS4_14ComposedLayoutINS4_7SwizzleILi1ELi4ELi3EEENS4_18smem_ptr_flag_bitsILi8EEENSX_INS5_IJNSA_ILi8EEESH_EEENS5_IJSH_SB_EEEEEEEvNS4_8identityENS4_13SM90_TMA_LOADES1F_vS1G_EENS_8epilogue10collective18CollectiveEpilogueINS1J_23Sm100TmaWarpSpecializedILi1ELi1ELi64ELb0ELb0EEEJSI_NS5_IJNSX_ISF_SB_EENSX_ISG_SB_EEEEESJ_SK_SJ_SK_NS1J_6fusion15FusionCallbacksIS1N_NS1R_17LinearCombinationISJ_fSJ_fLNS_15FloatRoundStyleE2EEESI_S1Q_JEEENS4_5SM1004TMEM4LOAD26SM100_TMEM_LOAD_32dp32b64xES1H_NS16_INS17_ILi2ELi4ELi3EEES1A_NSX_INS5_IJS1B_SG_EEENS5_IJSG_SB_EEEEEEENS4_39AutoVectorizingCopyWithAssumedAlignmentILi128EEENS4_14SM90_TMA_STOREES25_S27_S27_EEEvvEEEEvNT_6ParamsE)
        .other          _ZN7cutlass13device_kernelINS_4gemm6kernel13GemmUniversalIN4cute5tupleIJiiiiEEENS1_10collective13CollectiveMmaINS1_35MainloopSm100TmaUmmaWarpSpecializedILi34ELi2ELi4ENS5_IJNS4_1CILi1EEENSA_ILi2EEESB_EEEEENS5_IJNSA_ILi128EEENSA_ILi64EEENSA_ILi32EEEEEENS_12float_e5m2_tENS5_IJlSB_lEEESJ_SK_NS4_8TiledMMAINS4_8MMA_AtomIJNS4_10MMA_TraitsINS4_19SM100_MMA_F8F6F4_SSEJSJ_SJ_fSF_SG_NS4_17integral_constantINS4_4UMMA5MajorELSR_0EEESS_NSP_INSQ_7ScaleInELST_0EEESU_EEEEEENS4_6LayoutINS5_IJSB_SB_SB_EEENS5_IJNSA_ILi0EEESZ_SZ_EEEEENS5_IJNS4_10UnderscoreES12_S12_EEEEENS4_23SM90_TMA_LOAD_MULTICASTENS4_14ComposedLayoutINS4_7SwizzleILi1ELi4ELi3EEENS4_18smem_ptr_flag_bitsILi8EEENSX_INS5_IJNSA_ILi8EEESH_EEENS5_IJSH_SB_EEEEEEEvNS4_8identityENS4_13SM90_TMA_LOADES1F_vS1G_EENS_8epilogue10collective18CollectiveEpilogueINS1J_23Sm100TmaWarpSpecializedILi1ELi1ELi64ELb0ELb0EEEJSI_NS5_IJNSX_ISF_SB_EENSX_ISG_SB_EEEEESJ_SK_SJ_SK_NS1J_6fusion15FusionCallbacksIS1N_NS1R_17LinearCombinationISJ_fSJ_fLNS_15FloatRoundStyleE2EEESI_S1Q_JEEENS4_5SM1004TMEM4LOAD26SM100_TMEM_LOAD_32dp32b64xES1H_NS16_INS17_ILi2ELi4ELi3EEES1A_NSX_INS5_IJS1B_SG_EEENS5_IJSG_SB_EEEEEEENS4_39AutoVectorizingCopyWithAssumedAlignmentILi128EEENS4_14SM90_TMA_STOREES25_S27_S27_EEEvvEEEEvNT_6ParamsE,@"STO_CUDA_ENTRY STV_DEFAULT"
_ZN7cutlass13device_kernelINS_4gemm6kernel13GemmUniversalIN4cute5tupleIJiiiiEEENS1_10collective13CollectiveMmaINS1_35MainloopSm100TmaUmmaWarpSpecializedILi34ELi2ELi4ENS5_IJNS4_1CILi1EEENSA_ILi2EEESB_EEEEENS5_IJNSA_ILi128EEENSA_ILi64EEENSA_ILi32EEEEEENS_12float_e5m2_tENS5_IJlSB_lEEESJ_SK_NS4_8TiledMMAINS4_8MMA_AtomIJNS4_10MMA_TraitsINS4_19SM100_MMA_F8F6F4_SSEJSJ_SJ_fSF_SG_NS4_17integral_constantINS4_4UMMA5MajorELSR_0EEESS_NSP_INSQ_7ScaleInELST_0EEESU_EEEEEENS4_6LayoutINS5_IJSB_SB_SB_EEENS5_IJNSA_ILi0EEESZ_SZ_EEEEENS5_IJNS4_10UnderscoreES12_S12_EEEEENS4_23SM90_TMA_LOAD_MULTICASTENS4_14ComposedLayoutINS4_7SwizzleILi1ELi4ELi3EEENS4_18smem_ptr_flag_bitsILi8EEENSX_INS5_IJNSA_ILi8EEESH_EEENS5_IJSH_SB_EEEEEEEvNS4_8identityENS4_13SM90_TMA_LOADES1F_vS1G_EENS_8epilogue10collective18CollectiveEpilogueINS1J_23Sm100TmaWarpSpecializedILi1ELi1ELi64ELb0ELb0EEEJSI_NS5_IJNSX_ISF_SB_EENSX_ISG_SB_EEEEESJ_SK_SJ_SK_NS1J_6fusion15FusionCallbacksIS1N_NS1R_17LinearCombinationISJ_fSJ_fLNS_15FloatRoundStyleE2EEESI_S1Q_JEEENS4_5SM1004TMEM4LOAD26SM100_TMEM_LOAD_32dp32b64xES1H_NS16_INS17_ILi2ELi4ELi3EEES1A_NSX_INS5_IJS1B_SG_EEENS5_IJSG_SB_EEEEEEENS4_39AutoVectorizingCopyWithAssumedAlignmentILi128EEENS4_14SM90_TMA_STOREES25_S27_S27_EEEvvEEEEvNT_6ParamsE:
[----:B------:R-:W1:Y:S01]  /*0000*/  LDC R1, c[0x0][0x37c] ;  /* 0x0000df00ff017b82 */ /* 0x000e620000000800 */
[----:B------:R-:W2:Y:S01]  /*0010*/  S2R R131, SR_TID.X ;  /* 0x0000000000837919 */ /* 0x000ea20000002100 */
[----:B------:R-:W3:Y:S01]  /*0020*/  LDCU.64 UR8, c[0x0][0x890] ;  /* 0x00011200ff0877ac */ /* 0x000ee20008000a00 */
[----:B------:R-:W-:Y:S02]  /*0030*/  PRMT R141, RZ, 0x7610, R141 ;  /* 0x00007610ff8d7816 */ /* 0x000fe4000000008d */
[----:B------:R-:W-:Y:S01]  /*0040*/  ELECT P3, URZ, PT ;  /* 0x0000000000ff782f */ /* 0x000fe20003860000 */
[----:B---3--:R-:W-:-:S04]  /*0050*/  UISETP.NE.U32.AND UP0, UPT, UR8, URZ, UPT ;  /* 0x000000ff0800728c */ /* 0x008fc8000bf05070 */
[----:B------:R-:W-:Y:S01]  /*0060*/  UISETP.NE.AND.EX UP0, UPT, UR9, URZ, UPT, UP0 ;  /* 0x000000ff0900728c */ /* 0x000fe2000bf05300 */
[----:B--2---:R-:W-:-:S05]  /*0070*/  SHF.R.U32.HI R142, RZ, 0x5, R131 ;  /* 0x00000005ff8e7819 */ /* 0x004fca0000011683 */
[----:B------:R-:W2:Y:S02]  /*0080*/  SHFL.IDX PT, R0, R142, RZ, 0x1f ;  /* 0x00001fff8e007589 */ /* 0x000ea400000e0000 */
[----:B--2---:R-:W-:Y:S01]  /*0090*/  R2UR UR22, R0 ;  /* 0x00000000001672ca */ /* 0x004fe200000e0000 */
[----:B-1----:R-:W-:-:S14]  /*00a0*/  BRA.U UP0, `(.L_x_0) ;  /* 0x0000000100307547 */ /* 0x002fdc000b800000 */
[----:B------:R-:W1:Y:S02]  /*00b0*/  LDCU.64 UR4, c[0x0][0x888] ;  /* 0x00011100ff0477ac */ /* 0x000e640008000a00 */
[----:B-1----:R-:W-:-:S04]  /*00c0*/  UISETP.NE.U32.AND UP0, UPT, UR4, URZ, UPT ;  /* 0x000000ff0400728c */ /* 0x002fc8000bf05070 */
[----:B------:R-:W-:-:S09]  /*00d0*/  UISETP.NE.AND.EX UP0, UPT, UR5, URZ, UPT, UP0 ;  /* 0x000000ff0500728c */ /* 0x000fd2000bf05300 */
[----:B------:R-:W-:Y:S05]  /*00e0*/  BRA.U !UP0, `(.L_x_1) ;  /* 0x0000000108147547 */ /* 0x000fea000b800000 */
[----:B------:R-:W1:Y:S01]  /*00f0*/  LDC.64 R2, c[0x0][0x888] ;  /* 0x00022200ff027b82 */ /* 0x000e620000000a00 */
[----:B------:R-:W1:Y:S02]  /*0100*/  LDCU.64 UR4, c[0x0][0x358] ;  /* 0x00006b00ff0477ac */ /* 0x000e640008000a00 */
[----:B-1----:R1:W5:Y:S01]  /*0110*/  LDG.E R71, desc[UR4][R2.64] ;  /* 0x0000000402477981 */ /* 0x002362000c1e1900 */
[----:B------:R-:W-:Y:S01]  /*0120*/  HFMA2 R141, -RZ, RZ, 0, 5.9604644775390625e-08 ;  /* 0x00000001ff8d7431 */ /* 0x000fe200000001ff */
[----:B------:R-:W-:Y:S05]  /*0130*/  BRA `(.L_x_0) ;  /* 0x00000000000c7947 */ /* 0x000fea0003800000 */
.L_x_1:
[----:B------:R-:W1:Y:S01]  /*0140*/  LDCU UR4, c[0x0][0x880] ;  /* 0x00011000ff0477ac */ /* 0x000e620008000800 */
[----:B------:R-:W-:Y:S01]  /*0150*/  HFMA2 R141, -RZ, RZ, 0, 5.9604644775390625e-08 ;  /* 0x00000001ff8d7431 */ /* 0x000fe200000001ff */
[----:B-1----:R-:W-:-:S07]  /*0160*/  MOV R71, UR4 ;  /* 0x0000000400477c02 */ /* 0x002fce0008000f00 */
.L_x_0:
[----:B------:R-:W2:Y:S02]  /*0170*/  LDCU.64 UR4, c[0x0][0x8b0] ;  /* 0x00011600ff0477ac */ /* 0x000ea40008000a00 */
[----:B--2---:R-:W-:-:S04]  /*0180*/  UISETP.NE.U32.AND UP0, UPT, UR4, URZ, UPT ;  /* 0x000000ff0400728c */ /* 0x004fc8000bf05070 */
[----:B------:R-:W-:-:S09]  /*0190*/  UISETP.NE.AND.EX UP0, UPT, UR5, URZ, UPT, UP0 ;  /* 0x000000ff0500728c */ /* 0x000fd2000bf05300 */
[----:B------:R-:W-:Y:S05]  /*01a0*/  BRA.U UP0, `(.L_x_2) ;  /* 0x0000000100287547 */ /* 0x000fea000b800000 */
[----:B------:R-:W2:Y:S02]  /*01b0*/  LDCU.64 UR4, c[0x0][0x8a8] ;  /* 0x00011500ff0477ac */ /* 0x000ea40008000a00 */
[----:B--2---:R-:W-:-:S04]  /*01c0*/  UISETP.NE.U32.AND UP0, UPT, UR4, URZ, UPT ;  /* 0x000000ff0400728c */ /* 0x004fc8000bf05070 */
[----:B------:R-:W-:-:S09]  /*01d0*/  UISETP.NE.AND.EX UP0, UPT, UR5, URZ, UPT, UP0 ;  /* 0x000000ff0500728c */ /* 0x000fd2000bf05300 */
[----:B------:R-:W-:Y:S05]  /*01e0*/  BRA.U !UP0, `(.L_x_3) ;  /* 0x0000000108107547 */ /* 0x000fea000b800000 */
[----:B-1----:R-:W1:Y:S01]  /*01f0*/  LDC.64 R2, c[0x0][0x8a8] ;  /* 0x00022a00ff027b82 */ /* 0x002e620000000a00 */
[----:B------:R-:W1:Y:S02]  /*0200*/  LDCU.64 UR4, c[0x0][0x358] ;  /* 0x00006b00ff0477ac */ /* 0x000e640008000a00 */
[----:B-1----:R2:W5:Y:S01]  /*0210*/  LDG.E R70, desc[UR4][R2.64] ;  /* 0x0000000402467981 */ /* 0x002562000c1e1900 */
[----:B------:R-:W-:Y:S05]  /*0220*/  BRA `(.L_x_2) ;  /* 0x0000000000087947 */ /* 0x000fea0003800000 */
.L_x_3:
[----:B------:R-:W2:Y:S02]  /*0230*/  LDCU UR4, c[0x0][0x8a0] ;  /* 0x00011400ff0477ac */ /* 0x000ea40008000800 */
[----:B--2---:R-:W-:Y:S02]  /*0240*/  MOV R70, UR4 ;  /* 0x0000000400467c02 */ /* 0x004fe40008000f00 */
.L_x_2:
[----:B------:R-:W-:Y:S01]  /*0250*/  IMAD.U32 R0, RZ, RZ, UR22 ;  /* 0x00000016ff007e24 */ /* 0x000fe2000f8e00ff */
[----:B------:R-:W-:Y:S04]  /*0260*/  BSSY.RECONVERGENT B0, `(.L_x_4) ;  /* 0x000000c000007945 */ /* 0x000fe80003800200 */
[C---:B------:R-:W-:Y:S02]  /*0270*/  ISETP.NE.OR P1, PT, R0.reuse, 0x1, !P3 ;  /* 0x000000010000780c */ /* 0x040fe40005f25670 */
[----:B------:R-:W-:-:S11]  /*0280*/  ISETP.NE.OR P0, PT, R0, 0x3, !P3 ;  /* 0x000000030000780c */ /* 0x000fd60005f05670 */
[----:B------:R-:W-:Y:S05]  /*0290*/  @P1 BRA `(.L_x_5) ;  /* 0x0000000000201947 */ /* 0x000fea0003800000 */
[----:B------:R-:W3:Y:S02]  /*02a0*/  LDCU.64 UR4, c[0x0][0x348] ;  /* 0x00006900ff0477ac */ /* 0x000ee40008000a00 */
[----:B---3--:R-:W-:Y:S02]  /*02b0*/  UIADD3 UR6, UP1, UPT, UR4, 0x80, URZ ;  /* 0x0000008004067890 */ /* 0x008fe4000ff3e0ff */
[----:B------:R-:W-:Y:S02]  /*02c0*/  UIADD3 UR4, UP0, UPT, UR4, 0x180, URZ ;  /* 0x0000018004047890 */ /* 0x000fe4000ff1e0ff */
[----:B------:R-:W-:Y:S02]  /*02d0*/  UIADD3.X UR7, UPT, UPT, URZ, UR5, URZ, UP1, !UPT ;  /* 0x00000005ff077290 */ /* 0x000fe40008ffe4ff */
[----:B------:R-:W-:-:S07]  /*02e0*/  UIADD3.X UR5, UPT, UPT, URZ, UR5, URZ, UP0, !UPT ;  /* 0x00000005ff057290 */ /* 0x000fce00087fe4ff */
[----:B------:R3:W-:Y:S02]  /*02f0*/  UTMACCTL.PF [UR6] ;  /* 0x00000000060079b9 */ /* 0x0007e40008040000 */
[----:B------:R3:W-:Y:S02]  /*0300*/  UTMACCTL.PF [UR4] ;  /* 0x00000000040079b9 */ /* 0x0007e40008040000 */
[----:B---3--:R-:W-:Y:S01]  /*0310*/  NOP ;  /* 0x0000000000007918 */ /* 0x008fe20000000000 */
.L_x_5:
[----:B------:R-:W-:Y:S05]  /*0320*/  BSYNC.RECONVERGENT B0 ;  /* 0x0000000000007941 */ /* 0x000fea0003800200 */
.L_x_4:
[----:B------:R-:W-:Y:S04]  /*0330*/  BSSY.RECONVERGENT B0, `(.L_x_6) ;  /* 0x000000a000007945 */ /* 0x000fe80003800200 */
        /* <DEDUP_REMOVED lines=9> */
.L_x_7:
[----:B------:R-:W-:Y:S05]  /*03d0*/  BSYNC.RECONVERGENT B0 ;  /* 0x0000000000007941 */ /* 0x000fea0003800200 */
.L_x_6:
[----:B------:R-:W3:Y:S01]  /*03e0*/  LDCU.64 UR4, c[0x0][0x888] ;  /* 0x00011100ff0477ac */ /* 0x000ee20008000a00 */
[----:B------:R-:W-:Y:S02]  /*03f0*/  UISETP.EQ.U32.AND UP1, UPT, UR8, URZ, UPT ;  /* 0x000000ff0800728c */ /* 0x000fe4000bf22070 */
[----:B------:R-:W-:Y:S02]  /*0400*/  UPLOP3.LUT UP3, UPT, UPT, UPT, UPT, 0x80, 0x8 ;  /* 0x000000000008789c */ /* 0x000fe40003f6f070 */
[----:B---3--:R-:W-:-:S04]  /*0410*/  UISETP.NE.U32.AND UP0, UPT, UR4, URZ, UPT ;  /* 0x000000ff0400728c */ /* 0x008fc8000bf05070 */
[----:B------:R-:W-:-:S04]  /*0420*/  UISETP.NE.AND.EX UP0, UPT, UR5, URZ, UPT, UP0 ;  /* 0x000000ff0500728c */ /* 0x000fc8000bf05300 */
[----:B------:R-:W-:-:S04]  /*0430*/  UISETP.EQ.OR.EX UP2, UPT, UR9, URZ, !UP0, UP1 ;  /* 0x000000ff0900728c */ /* 0x000fc8000c742710 */
[----:B------:R-:W-:-:S05]  /*0440*/  UP2UR UR60, UPR, URZ, 0x4 ;  /* 0x00000004ff3c7883 */ /* 0x000fca0008000000 */
[----:B------:R-:W-:Y:S07]  /*0450*/  BRA.U !UP2, `(.L_x_8) ;  /* 0x000000010a207547 */ /* 0x000fee000b800000 */
[----:B------:R-:W-:Y:S01]  /*0460*/  UISETP.NE.U32.AND UP1, UPT, UR8, URZ, UPT ;  /* 0x000000ff0800728c */ /* 0x000fe2000bf25070 */
[----:B-----5:R-:W-:Y:S01]  /*0470*/  FSETP.NEU.AND P0, PT, R71, RZ, PT ;  /* 0x000000ff4700720b */ /* 0x020fe20003f0d000 */
[----:B------:R-:W-:Y:S02]  /*0480*/  USEL UR4, URZ, 0xffffffff, UP0 ;  /* 0xffffffffff047887 */ /* 0x000fe40008000000 */
[----:B------:R-:W-:-:S10]  /*0490*/  UISETP.NE.AND.EX UP1, UPT, UR9, URZ, UPT, UP1 ;  /* 0x000000ff0900728c */ /* 0x000fd4000bf25310 */
[----:B------:R-:W-:Y:S01]  /*04a0*/  VOTEU.ANY UP0, P0 ;  /* 0x0000000000ff7886 */ /* 0x000fe20000000100 */
[----:B------:R-:W-:-:S04]  /*04b0*/  @!UP1 USEL UR4, URZ, 0xffffffff, UP0 ;  /* 0xffffffffff049887 */ /* 0x000fc80008000000 */
[----:B------:R-:W-:-:S04]  /*04c0*/  ULOP3.LUT UR4, UR4, 0x1, URZ, 0xc0, !UPT ;  /* 0x0000000104047892 */ /* 0x000fc8000f8ec0ff */
[----:B------:R-:W-:-:S11]  /*04d0*/  UISETP.NE.U32.AND UP3, UPT, UR4, 0x1, UPT ;  /* 0x000000010400788c */ /* 0x000fd6000bf65070 */
.L_x_8:
[----:B-12---:R-:W1:Y:S01]  /*04e0*/  SHFL.IDX PT, R2, R142, RZ, 0x1f ;  /* 0x00001fff8e027589 */ /* 0x006e6200000e0000 */
[----:B------:R-:W-:-:S04]  /*04f0*/  UISETP.NE.AND UP0, UPT, UR22, 0x2, UPT ;  /* 0x000000021600788c */ /* 0x000fc8000bf05270 */
[----:B------:R-:W-:Y:S01]  /*0500*/  USEL UR34, URZ, 0x1, UP0 ;  /* 0x00000001ff227887 */ /* 0x000fe20008000000 */
[----:B-1----:R-:W-:-:S13]  /*0510*/  ISETP.NE.AND P0, PT, R2, RZ, PT ;  /* 0x000000ff0200720c */ /* 0x002fda0003f05270 */
[----:B------:R-:W-:Y:S05]  /*0520*/  @P0 BRA `(.L_x_9) ;  /* 0x0000000400540947 */ /* 0x000fea0003800000 */
[----:B------:R-:W-:Y:S01]  /*0530*/  ELECT P0, URZ, PT ;  /* 0x0000000000ff782f */ /* 0x000fe20003800000 */
[----:B------:R-:W-:-:S12]  /*0540*/  BSSY.RECONVERGENT B0, `(.L_x_9) ;  /* 0x0000053000007945 */ /* 0x000fd80003800200 */
[----:B------:R-:W-:Y:S05]  /*0550*/  @!P0 BRA `(.L_x_10) ;  /* 0x0000000400448947 */ /* 0x000fea0003800000 */
[----:B------:R-:W1:Y:S01]  /*0560*/  S2UR UR4, SR_CgaCtaId ;  /* 0x00000000000479c3 */ /* 0x000e620000008800 */
[----:B------:R-:W-:Y:S01]  /*0570*/  UMOV UR5, 0x400 ;  /* 0x0000040000057882 */ /* 0x000fe20000000000 */
[----:B------:R-:W-:Y:S01]  /*0580*/  UMOV UR8, 0x1 ;  /* 0x0000000100087882 */ /* 0x000fe20000000000 */
[----:B------:R-:W-:Y:S01]  /*0590*/  UMOV UR6, 0x2 ;  /* 0x0000000200067882 */ /* 0x000fe20000000000 */
[----:B------:R-:W-:-:S04]  /*05a0*/  UIADD3 UR8, UPT, UPT, -UR8, 0x100000, URZ ;  /* 0x0010000008087890 */ /* 0x000fc8000fffe1ff */
[----:B------:R-:W-:Y:S02]  /*05b0*/  USHF.L.U32 UR9, UR8, 0xb, URZ ;  /* 0x0000000b08097899 */ /* 0x000fe400080006ff */
[----:B------:R-:W-:Y:S02]  /*05c0*/  USHF.L.U32 UR8, UR8, 0x1, URZ ;  /* 0x0000000108087899 */ /* 0x000fe400080006ff */
[----:B------:R-:W-:-:S04]  /*05d0*/  UIADD3 UR6, UPT, UPT, -UR6, 0x100000, URZ ;  /* 0x0010000006067890 */ /* 0x000fc8000fffe1ff */
[----:B------:R-:W-:Y:S02]  /*05e0*/  USHF.L.U32 UR7, UR6, 0xb, URZ ;  /* 0x0000000b06077899 */ /* 0x000fe400080006ff */
[----:B------:R-:W-:Y:S02]  /*05f0*/  USHF.L.U32 UR6, UR6, 0x1, URZ ;  /* 0x0000000106067899 */ /* 0x000fe400080006ff */
[----:B-1----:R-:W-:Y:S01]  /*0600*/  ULEA UR4, UR4, UR5, 0x18 ;  /* 0x0000000504047291 */ /* 0x002fe2000f8ec0ff */
[----:B------:R-:W1:Y:S11]  /*0610*/  FENCE.VIEW.ASYNC.S ;  /* 0x00000000000073c6 */ /* 0x000e760000000000 */
[----:B-1----:R1:W2:Y:S01]  /*0620*/  SYNCS.EXCH.64 URZ, [UR4], UR8 ;  /* 0x0000000804ff75b2 */ /* 0x0022a20008000100 */
[----:B------:R1:W3:Y:S01]  /*0630*/  SYNCS.EXCH.64 URZ, [UR4+0x110], UR6 ;  /* 0x0001100604ff75b2 */ /* 0x0002e20008000100 */
[----:B------:R1:W4:Y:S01]  /*0640*/  SYNCS.EXCH.64 URZ, [UR4+0x8], UR8 ;  /* 0x0000080804ff75b2 */ /* 0x0003220008000100 */
[----:B------:R1:W1:Y:S01]  /*0650*/  SYNCS.EXCH.64 URZ, [UR4+0x118], UR6 ;  /* 0x0001180604ff75b2 */ /* 0x0002620008000100 */
        /* <DEDUP_REMOVED lines=64> */
[----:B--234-:R-:W-:Y:S01]  /*0a60*/  NOP ;  /* 0x0000000000007918 */ /* 0x01cfe20000000000 */
.L_x_10:
[----:B-1----:R-:W-:Y:S05]  /*0a70*/  BSYNC.RECONVERGENT B0 ;  /* 0x0000000000007941 */ /* 0x002fea0003800200 */
.L_x_9:
[----:B------:R-:W1:Y:S01]  /*0a80*/  SHFL.IDX PT, R2, R142, RZ, 0x1f ;  /* 0x00001fff8e027589 */ /* 0x000e6200000e0000 */
[----:B------:R-:W-:Y:S01]  /*0a90*/  NOP ;  /* 0x0000000000007918 */ /* 0x000fe20000000000 */
[----:B-1----:R-:W-:-:S13]  /*0aa0*/  ISETP.NE.AND P0, PT, R2, 0x1, PT ;  /* 0x000000010200780c */ /* 0x002fda0003f05270 */
[----:B------:R-:W-:Y:S05]  /*0ab0*/  @P0 BRA `(.L_x_11) ;  /* 0x0000000000400947 */ /* 0x000fea0003800000 */
        /* <DEDUP_REMOVED lines=9> */
[----:B------:R-:W-:Y:S01]  /*0b50*/  USHF.L.U32 UR6, UR6, 0x1, URZ ;  /* 0x0000000106067899 */ /* 0x000fe200080006ff */
[----:B------:R-:W-:Y:S01]  /*0b60*/  ELECT P0, URZ, PT ;  /* 0x0000000000ff782f */ /* 0x000fe20003800000 */
[----:B-1----:R-:W-:Y:S01]  /*0b70*/  ULEA UR4, UR4, UR5, 0x18 ;  /* 0x0000000504047291 */ /* 0x002fe2000f8ec0ff */
[----:B------:R-:W1:Y:S11]  /*0b80*/  FENCE.VIEW.ASYNC.S ;  /* 0x00000000000073c6 */ /* 0x000e760000000000 */
[----:B-1----:R1:W2:Y:S01]  /*0b90*/  SYNCS.EXCH.64 URZ, [UR4+0x220], UR8 ;  /* 0x0002200804ff75b2 */ /* 0x0022a20008000100 */
[----:B------:R1:W3:Y:S01]  /*0ba0*/  SYNCS.EXCH.64 URZ, [UR4+0x228], UR6 ;  /* 0x0002280604ff75b2 */ /* 0x0002e20008000100 */
[----:B------:R-:W-:Y:S01]  /*0bb0*/  NOP ;  /* 0x0000000000007918 */ /* 0x000fe20000000000 */
.L_x_11:
[----:B------:R-:W4:Y:S01]  /*0bc0*/  SHFL.IDX PT, R2, R142, RZ, 0x1f ;  /* 0x00001fff8e027589 */ /* 0x000f2200000e0000 */
[----:B------:R-:W-:Y:S01]  /*0bd0*/  NOP ;  /* 0x0000000000007918 */ /* 0x000fe20000000000 */
[----:B----4-:R-:W-:-:S13]  /*0be0*/  ISETP.NE.AND P0, PT, R2, 0x3, PT ;  /* 0x000000030200780c */ /* 0x010fda0003f05270 */
[----:B------:R-:W-:Y:S05]  /*0bf0*/  @P0 BRA `(.L_x_12) ;  /* 0x0000000000300947 */ /* 0x000fea0003800000 */
[----:B-1----:R-:W1:Y:S01]  /*0c00*/  S2UR UR6, SR_CgaCtaId ;  /* 0x00000000000679c3 */ /* 0x002e620000008800 */
[----:B------:R-:W-:Y:S01]  /*0c10*/  UMOV UR4, 0x400 ;  /* 0x0000040000047882 */ /* 0x000fe20000000000 */
[----:B------:R-:W-:Y:S01]  /*0c20*/  UMOV UR5, 0x20 ;  /* 0x0000002000057882 */ /* 0x000fe20000000000 */
[----:B------:R-:W-:Y:S01]  /*0c30*/  ELECT P0, URZ, PT ;  /* 0x0000000000ff782f */ /* 0x000fe20003800000 */
[----:B-1----:R-:W-:Y:S02]  /*0c40*/  ULEA UR6, UR6, UR4, 0x18 ;  /* 0x0000000406067291 */ /* 0x002fe4000f8ec0ff */
[----:B------:R-:W-:-:S04]  /*0c50*/  UIADD3 UR4, UPT, UPT, -UR5, 0x100000, URZ ;  /* 0x0010000005047890 */ /* 0x000fc8000fffe1ff */
[----:B------:R-:W-:Y:S02]  /*0c60*/  USHF.L.U32 UR5, UR4, 0xb, URZ ;  /* 0x0000000b04057899 */ /* 0x000fe400080006ff */
[----:B------:R-:W-:Y:S01]  /*0c70*/  USHF.L.U32 UR4, UR4, 0x1, URZ ;  /* 0x0000000104047899 */ /* 0x000fe200080006ff */
[----:B------:R-:W1:Y:S11]  /*0c80*/  FENCE.VIEW.ASYNC.S ;  /* 0x00000000000073c6 */ /* 0x000e760000000000 */
[----:B-1----:R4:W1:Y:S01]  /*0c90*/  SYNCS.EXCH.64 URZ, [UR6+0x230], UR4 ;  /* 0x0002300406ff75b2 */ /* 0x0028620008000100 */
[----:B------:R4:W1:Y:S02]  /*0ca0*/  SYNCS.EXCH.64 URZ, [UR6+0x238], UR4 ;  /* 0x0002380406ff75b2 */ /* 0x0008640008000100 */
[----:B----4-:R-:W-:Y:S01]  /*0cb0*/  NOP ;  /* 0x0000000000007918 */ /* 0x010fe20000000000 */
.L_x_12:
[----:B------:R-:W4:Y:S01]  /*0cc0*/  SHFL.IDX PT, R2, R142, RZ, 0x1f ;  /* 0x00001fff8e027589 */ /* 0x000f2200000e0000 */
[----:B------:R-:W-:Y:S01]  /*0cd0*/  NOP ;  /* 0x0000000000007918 */ /* 0x000fe20000000000 */
[----:B----4-:R-:W-:-:S13]  /*0ce0*/  ISETP.NE.AND P0, PT, R2, 0x4, PT ;  /* 0x000000040200780c */ /* 0x010fda0003f05270 */
[----:B------:R-:W-:Y:S05]  /*0cf0*/  @P0 BRA `(.L_x_13) ;  /* 0x00000000004c0947 */ /* 0x000fea0003800000 */
[----:B-1----:R-:W1:Y:S01]  /*0d00*/  S2UR UR6, SR_CgaCtaId ;  /* 0x00000000000679c3 */ /* 0x002e620000008800 */
[----:B------:R-:W-:Y:S01]  /*0d10*/  UMOV UR4, 0x1e0 ;  /* 0x000001e000047882 */ /* 0x000fe20000000000 */
[----:B------:R-:W-:Y:S01]  /*0d20*/  UMOV UR5, 0x400 ;  /* 0x0000040000057882 */ /* 0x000fe20000000000 */
[----:B------:R-:W-:Y:S01]  /*0d30*/  USEL UR4, UR4, 0x1a0, UP3 ;  /* 0x000001a004047887 */ /* 0x000fe20009800000 */
[----:B------:R-:W-:Y:S01]  /*0d40*/  UMOV UR8, 0x1 ;  /* 0x0000000100087882 */ /* 0x000fe20000000000 */
[----:B------:R-:W-:Y:S01]  /*0d50*/  ELECT P0, URZ, PT ;  /* 0x0000000000ff782f */ /* 0x000fe20003800000 */
[----:B------:R-:W-:-:S04]  /*0d60*/  UIADD3 UR8, UPT, UPT, -UR8, 0x100000, URZ ;  /* 0x0010000008087890 */ /* 0x000fc8000fffe1ff */
[----:B------:R-:W-:Y:S02]  /*0d70*/  USHF.L.U32 UR9, UR8, 0xb, URZ ;  /* 0x0000000b08097899 */ /* 0x000fe400080006ff */
[----:B------:R-:W-:Y:S02]  /*0d80*/  USHF.L.U32 UR8, UR8, 0x1, URZ ;  /* 0x0000000108087899 */ /* 0x000fe400080006ff */
[----:B-1----:R-:W-:Y:S02]  /*0d90*/  ULEA UR6, UR6, UR5, 0x18 ;  /* 0x0000000506067291 */ /* 0x002fe4000f8ec0ff */
[----:B------:R-:W-:-:S04]  /*0da0*/  UIADD3 UR4, UPT, UPT, -UR4, 0x100000, URZ ;  /* 0x0010000004047890 */ /* 0x000fc8000fffe1ff */
[----:B------:R-:W-:Y:S02]  /*0db0*/  USHF.L.U32 UR5, UR4, 0xb, URZ ;  /* 0x0000000b04057899 */ /* 0x000fe400080006ff */
[----:B------:R-:W-:Y:S01]  /*0dc0*/  USHF.L.U32 UR4, UR4, 0x1, URZ ;  /* 0x0000000104047899 */ /* 0x000fe200080006ff */
[----:B------:R-:W1:Y:S03]  /*0dd0*/  FENCE.VIEW.ASYNC.S ;  /* 0x00000000000073c6 */ /* 0x000e660000000000 */
[----:B-1----:R4:W1:Y:S08]  /*0de0*/  SYNCS.EXCH.64 URZ, [UR6+0x240], UR8 ;  /* 0x0002400806ff75b2 */ /* 0x0028700008000100 */
[----:B------:R4:W1:Y:S01]  /*0df0*/  SYNCS.EXCH.64 URZ, [UR6+0x250], UR4 ;  /* 0x0002500406ff75b2 */ /* 0x0008620008000100 */
[----:B------:R4:W1:Y:S01]  /*0e00*/  SYNCS.EXCH.64 URZ, [UR6+0x248], UR8 ;  /* 0x0002480806ff75b2 */ /* 0x0008620008000100 */
[----:B------:R4:W1:Y:S02]  /*0e10*/  SYNCS.EXCH.64 URZ, [UR6+0x258], UR4 ;  /* 0x0002580406ff75b2 */ /* 0x0008640008000100 */
[----:B----4-:R-:W-:Y:S01]  /*0e20*/  NOP ;  /* 0x0000000000007918 */ /* 0x010fe20000000000 */
.L_x_13:
[----:B------:R-:W4:Y:S01]  /*0e30*/  SHFL.IDX PT, R2, R142, RZ, 0x1f ;  /* 0x00001fff8e027589 */ /* 0x000f2200000e0000 */
[----:B------:R-:W-:Y:S01]  /*0e40*/  NOP ;  /* 0x0000000000007918 */ /* 0x000fe20000000000 */
[----:B----4-:R-:W-:-:S13]  /*0e50*/  ISETP.NE.AND P0, PT, R2, 0x5, PT ;  /* 0x000000050200780c */ /* 0x010fda0003f05270 */
[----:B------:R-:W-:Y:S05]  /*0e60*/  @P0 BRA `(.L_x_14) ;  /* 0x0000000000580947 */ /* 0x000fea0003800000 */
[----:B-1----:R-:W1:Y:S01]  /*0e70*/  S2UR UR4, SR_CgaCtaId ;  /* 0x00000000000479c3 */ /* 0x002e620000008800 */
        /* <DEDUP_REMOVED lines=12> */
[----:B-1----:R4:W1:Y:S01]  /*0f40*/  SYNCS.EXCH.64 URZ, [UR4+0x260], UR8 ;  /* 0x0002600804ff75b2 */ /* 0x0028620008000100 */
[----:B------:R4:W1:Y:S01]  /*0f50*/  SYNCS.EXCH.64 URZ, [UR4+0x280], UR6 ;  /* 0x0002800604ff75b2 */ /* 0x0008620008000100 */
[----:B------:R4:W1:Y:S01]  /*0f60*/  SYNCS.EXCH.64 URZ, [UR4+0x268], UR8 ;  /* 0x0002680804ff75b2 */ /* 0x0008620008000100 */
[----:B------:R4:W1:Y:S01]  /*0f70*/  SYNCS.EXCH.64 URZ, [UR4+0x288], UR6 ;  /* 0x0002880604ff75b2 */ /* 0x0008620008000100 */
[----:B------:R4:W1:Y:S01]  /*0f80*/  SYNCS.EXCH.64 URZ, [UR4+0x270], UR8 ;  /* 0x0002700804ff75b2 */ /* 0x0008620008000100 */
[----:B------:R4:W1:Y:S01]  /*0f90*/  SYNCS.EXCH.64 URZ, [UR4+0x290], UR6 ;  /* 0x0002900604ff75b2 */ /* 0x0008620008000100 */
[----:B------:R4:W1:Y:S01]  /*0fa0*/  SYNCS.EXCH.64 URZ, [UR4+0x278], UR8 ;  /* 0x0002780804ff75b2 */ /* 0x0008620008000100 */
[----:B------:R4:W1:Y:S02]  /*0fb0*/  SYNCS.EXCH.64 URZ, [UR4+0x298], UR6 ;  /* 0x0002980604ff75b2 */ /* 0x0008640008000100 */
[----:B----4-:R-:W-:Y:S01]  /*0fc0*/  NOP ;  /* 0x0000000000007918 */ /* 0x010fe20000000000 */
.L_x_14:
[----:B------:R-:W4:Y:S01]  /*0fd0*/  SHFL.IDX PT, R2, R142, RZ, 0x1f ;  /* 0x00001fff8e027589 */ /* 0x000f2200000e0000 */
[----:B------:R-:W1:Y:S01]  /*0fe0*/  S2UR UR61, SR_CgaCtaId ;  /* 0x00000000003d79c3 */ /* 0x000e620000008800 */
[----:B------:R-:W-:Y:S01]  /*0ff0*/  NOP ;  /* 0x0000000000007918 */ /* 0x000fe20000000000 */
[----:B----4-:R-:W-:-:S13]  /*1000*/  ISETP.NE.AND P0, PT, R2, 0x3, PT ;  /* 0x000000030200780c */ /* 0x010fda0003f05270 */
[----:B-1----:R-:W-:Y:S05]  /*1010*/  @P0 BRA `(.L_x_15) ;  /* 0x0000000000340947 */ /* 0x002fea0003800000 */
[----:B------:R-:W-:Y:S01]  /*1020*/  UMOV UR4, 0x400 ;  /* 0x0000040000047882 */ /* 0x000fe20000000000 */
[----:B------:R-:W-:Y:S01]  /*1030*/  UMOV UR6, 0x20 ;  /* 0x0000002000067882 */ /* 0x000fe20000000000 */
[----:B------:R-:W-:Y:S02]  /*1040*/  ULEA UR4, UR61, UR4, 0x18 ;  /* 0x000000043d047291 */ /* 0x000fe4000f8ec0ff */
[----:B------:R-:W-:-:S04]  /*1050*/  UIADD3 UR6, UPT, UPT, -UR6, 0x100000, URZ ;  /* 0x0010000006067890 */ /* 0x000fc8000fffe1ff */
[----:B------:R-:W-:Y:S02]  /*1060*/  USHF.L.U32 UR7, UR6, 0xb, URZ ;  /* 0x0000000b06077899 */ /* 0x000fe400080006ff */
[----:B------:R-:W-:Y:S01]  /*1070*/  USHF.L.U32 UR6, UR6, 0x1, URZ ;  /* 0x0000000106067899 */ /* 0x000fe200080006ff */
[----:B------:R-:W-:Y:S01]  /*1080*/  ELECT P0, URZ, PT ;  /* 0x0000000000ff782f */ /* 0x000fe20003800000 */
[----:B------:R-:W1:Y:S10]  /*1090*/  FENCE.VIEW.ASYNC.S ;  /* 0x00000000000073c6 */ /* 0x000e740000000000 */
[----:B-1----:R1:W4:Y:S01]  /*10a0*/  SYNCS.EXCH.64 URZ, [UR4+0x2a0], UR6 ;  /* 0x0002a00604ff75b2 */ /* 0x0023220008000100 */
[----:B------:R1:W1:Y:S01]  /*10b0*/  SYNCS.EXCH.64 URZ, [UR4+0x2b0], UR6 ;  /* 0x0002b00604ff75b2 */ /* 0x0002620008000100 */
[----:B------:R1:W1:Y:S01]  /*10c0*/  SYNCS.EXCH.64 URZ, [UR4+0x2a8], UR6 ;  /* 0x0002a80604ff75b2 */ /* 0x0002620008000100 */
[----:B------:R1:W1:Y:S01]  /*10d0*/  SYNCS.EXCH.64 URZ, [UR4+0x2b8], UR6 ;  /* 0x0002b80604ff75b2 */ /* 0x0002620008000100 */
[----:B------:R-:W-:Y:S01]  /*10e0*/  NOP ;  /* 0x0000000000007918 */ /* 0x000fe20000000000 */
.L_x_15:
[----:B-1----:R-:W1:Y:S01]  /*10f0*/  LDCU UR4, c[0x0][0x36c] ;  /* 0x00006d80ff0477ac */ /* 0x002e620008000800 */
[----:B------:R-:W-:Y:S01]  /*1100*/  ISETP.NE.OR P3, PT, R0, 0x2, !P3 ;  /* 0x000000020000780c */ /* 0x000fe20005f65670 */
[----:B------:R-:W-:Y:S01]  /*1110*/  NOP ;  /* 0x0000000000007918 */ /* 0x000fe20000000000 */
[----:B------:R-:W-:Y:S01]  /*1120*/  LOP3.LUT R0, R131, 0x1f, RZ, 0xc0, !PT ;  /* 0x0000001f83007812 */ /* 0x000fe200078ec0ff */
[----:B------:R-:W-:Y:S02]  /*1130*/  UISETP.NE.AND UP4, UPT, UR22, URZ, UPT ;  /* 0x000000ff1600728c */ /* 0x000fe4000bf85270 */
[----:B-1----:R-:W-:-:S09]  /*1140*/  UISETP.EQ.U32.AND UP5, UPT, UR4, 0x1, UPT ;  /* 0x000000010400788c */ /* 0x002fd2000bfa2070 */
[----:B------:R-:W-:Y:S05]  /*1150*/  BRA.U !UP5, `(.L_x_16) ;  /* 0x000000010d087547 */ /* 0x000fea000b800000 */
[----:B--234-:R-:W-:Y:S01]  /*1160*/  UCGABAR_ARV ;  /* 0x00000000000079c7 */ /* 0x01cfe20008000000 */
[----:B------:R-:W-:Y:S05]  /*1170*/  BRA `(.L_x_17) ;  /* 0x0000000000047947 */ /* 0x000fea0003800000 */
.L_x_16:
[----:B--234-:R-:W-:Y:S01]  /*1180*/  NOP ;  /* 0x0000000000007918 */ /* 0x01cfe20000000000 */
.L_x_17:
[----:B------:R-:W1:Y:S01]  /*1190*/  S2UR UR7, SR_CTAID.X ;  /* 0x00000000000779c3 */ /* 0x000e620000002500 */
[----:B------:R-:W-:-:S05]  /*11a0*/  CS2R.32 R3, SR_CgaSize ;  /* 0x0000000000037805 */ /* 0x000fca0000008a00 */
[----:B------:R-:W-:-:S05]  /*11b0*/  IMAD R3, R3, -0xa0, RZ ;  /* 0xffffff6003037824 */ /* 0x000fca00078e02ff */
[----:B------:R-:W-:-:S14]  /*11c0*/  R2UR UR5, R3 ;  /* 0x00000000030572ca */ /* 0x000fdc00000e0000 */
[----:B------:R-:W2:Y:S01]  /*11d0*/  LDCU UR5, c[0x0][UR5+0x2b0] ;  /* 0x00005600050577ac */ /* 0x000ea20008000800 */
[----:B------:R-:W-:-:S05]  /*11e0*/  CS2R.32 R3, SR_CgaSize ;  /* 0x0000000000037805 */ /* 0x000fca0000008a00 */
[----:B------:R-:W-:-:S05]  /*11f0*/  IMAD R3, R3, -0xa0, RZ ;  /* 0xffffff6003037824 */ /* 0x000fca00078e02ff */
[----:B------:R-:W-:-:S14]  /*1200*/  R2UR UR4, R3 ;  /* 0x00000000030472ca */ /* 0x000fdc00000e0000 */
[----:B------:R-:W3:Y:S01]  /*1210*/  LDCU UR4, c[0x0][UR4+0x2b4] ;  /* 0x00005680040477ac */ /* 0x000ee20008000800 */
[----:B------:R-:W4:Y:S01]  /*1220*/  S2UR UR8, SR_CTAID.Y ;  /* 0x00000000000879c3 */ /* 0x000f220000002600 */
[----:B------:R-:W3:Y:S01]  /*1230*/  LDCU UR23, c[0x0][0xb24] ;  /* 0x00016480ff1777ac */ /* 0x000ee20008000800 */
[----:B------:R-:W-:-:S05]  /*1240*/  CS2R.32 R3, SR_CgaSize ;  /* 0x0000000000037805 */ /* 0x000fca0000008a00 */
[----:B------:R-:W-:-:S05]  /*1250*/  IMAD R3, R3, -0xa0, RZ ;  /* 0xffffff6003037824 */ /* 0x000fca00078e02ff */
[----:B------:R-:W-:-:S14]  /*1260*/  R2UR UR58, R3 ;  /* 0x00000000033a72ca */ /* 0x000fdc00000e0000 */
[----:B------:R-:W3:Y:S01]  /*1270*/  LDCU UR58, c[0x0][UR58+0x2a0] ;  /* 0x000054003a3a77ac */ /* 0x000ee20008000800 */
[----:B------:R-:W1:Y:S01]  /*1280*/  S2UR UR36, SR_CTAID.Z ;  /* 0x00000000002479c3 */ /* 0x000e620000002700 */
[----:B------:R-:W-:-:S05]  /*1290*/  CS2R.32 R3, SR_CgaSize ;  /* 0x0000000000037805 */ /* 0x000fca0000008a00 */
[----:B------:R-:W-:-:S05]  /*12a0*/  IMAD R3, R3, -0xa0, RZ ;  /* 0xffffff6003037824 */ /* 0x000fca00078e02ff */
[----:B------:R-:W-:-:S14]  /*12b0*/  R2UR UR55, R3 ;  /* 0x00000000033772ca */ /* 0x000fdc00000e0000 */
[----:B------:R-:W3:Y:S01]  /*12c0*/  LDCU UR55, c[0x0][UR55+0x2a4] ;  /* 0x00005480373777ac */ /* 0x000ee20008000800 */
[----:B------:R-:W3:Y:S01]  /*12d0*/  LDCU UR40, c[0x0][0xb24] ;  /* 0x00016480ff2877ac */ /* 0x000ee20008000800 */
[----:B-1----:R-:W-:Y:S01]  /*12e0*/  I2FP.F32.U32 R3, UR7 ;  /* 0x0000000700037c45 */ /* 0x002fe20008201000 */
[----:B------:R-:W1:Y:S04]  /*12f0*/  LDCU UR25, c[0x0][0xb30] ;  /* 0x00016600ff1977ac */ /* 0x000e680008000800 */
[----:B--2---:R-:W-:Y:S01]  /*1300*/  FMUL R3, R3, UR5 ;  /* 0x0000000503037c20 */ /* 0x004fe20008400000 */
[----:B------:R-:W-:Y:S01]  /*1310*/  USHF.L.U32 UR28, UR61, 0xb, URZ ;  /* 0x0000000b3d1c7899 */ /* 0x000fe200080006ff */
[----:B----4-:R-:W-:Y:S01]  /*1320*/  I2FP.F32.U32 R2, UR8 ;  /* 0x0000000800027c45 */ /* 0x010fe20008201000 */
[----:B---3--:R-:W-:-:S03]  /*1330*/  UISETP.GE.AND UP2, UPT, UR23, 0x1, UPT ;  /* 0x000000011700788c */ /* 0x008fc6000bf46270 */
[----:B------:R-:W2:Y:S01]  /*1340*/  F2I.U32.TRUNC.NTZ R3, R3 ;  /* 0x0000000300037305 */ /* 0x000ea2000020f000 */
[----:B------:R-:W-:Y:S01]  /*1350*/  UMOV UR46, UR7 ;  /* 0x00000007002e7c82 */ /* 0x000fe20008000000 */
[----:B------:R-:W-:Y:S01]  /*1360*/  FMUL R2, R2, UR4 ;  /* 0x0000000402027c20 */ /* 0x000fe20008400000 */
[----:B------:R-:W-:-:S05]  /*1370*/  UMOV UR45, UR8 ;  /* 0x00000008002d7c82 */ /* 0x000fca0008000000 */
[----:B------:R-:W3:Y:S01]  /*1380*/  F2I.U32.TRUNC.NTZ R2, R2 ;  /* 0x0000000200027305 */ /* 0x000ee2000020f000 */
[----:B--2---:R-:W-:Y:S02]  /*1390*/  R2UR UR4, R3 ;  /* 0x00000000030472ca */ /* 0x004fe400000e0000 */
[----:B---3--:R-:W-:Y:S02]  /*13a0*/  R2UR UR6, R2 ;  /* 0x00000000020672ca */ /* 0x008fe400000e0000 */
[----:B------:R-:W-:-:S09]  /*13b0*/  PRMT R2, RZ, 0x7610, R2 ;  /* 0x00007610ff027816 */ /* 0x000fd20000000002 */
[----:B------:R-:W-:-:S04]  /*13c0*/  UIADD3 UR5, UPT, UPT, -UR4, URZ, URZ ;  /* 0x000000ff04057290 */ /* 0x000fc8000fffe1ff */
[----:B------:R-:W-:Y:S02]  /*13d0*/  UIMAD UR58, UR58, UR5, UR7 ;  /* 0x000000053a3a72a4 */ /* 0x000fe4000f8e0207 */
[----:B------:R-:W-:-:S04]  /*13e0*/  UIADD3 UR4, UPT, UPT, -UR6, URZ, URZ ;  /* 0x000000ff06047290 */ /* 0x000fc8000fffe1ff */
[----:B------:R-:W-:Y:S01]  /*13f0*/  UIMAD UR55, UR55, UR4, UR8 ;  /* 0x00000004373772a4 */ /* 0x000fe2000f8e0208 */
[----:B-1----:R-:W-:Y:S11]  /*1400*/  BRA.U UP4, `(.L_x_18) ;  /* 0x0000000104247547 */ /* 0x002ff6000b800000 */
[----:B------:R-:W-:Y:S02]  /*1410*/  UISETP.NE.AND UP0, UPT, UR55, URZ, UPT ;  /* 0x000000ff3700728c */ /* 0x000fe4000bf05270 */
[----:B------:R-:W-:Y:S02]  /*1420*/  UISETP.NE.AND UP1, UPT, UR55, 0x1, UPT ;  /* 0x000000013700788c */ /* 0x000fe4000bf25270 */
[----:B------:R-:W-:Y:S02]  /*1430*/  UISETP.EQ.OR UP0, UPT, UR58, URZ, !UP0 ;  /* 0x000000ff3a00728c */ /* 0x000fe4000c702670 */
[----:B------:R-:W-:Y:S02]  /*1440*/  USEL UR4, URZ, 0x2, UP1 ;  /* 0x00000002ff047887 */ /* 0x000fe40008800000 */
[----:B------:R-:W-:Y:S02]  /*1450*/  USEL UR5, URZ, 0x1, !UP0 ;  /* 0x00000001ff057887 */ /* 0x000fe4000c000000 */
[----:B------:R-:W-:-:S04]  /*1460*/  UISETP.NE.AND UP0, UPT, UR58, URZ, UPT ;  /* 0x000000ff3a00728c */ /* 0x000fc8000bf05270 */
[----:B------:R-:W-:-:S04]  /*1470*/  USEL UR4, UR4, 0x2, UP0 ;  /* 0x0000000204047887 */ /* 0x000fc80008000000 */
[----:B------:R-:W-:-:S06]  /*1480*/  UIADD3 UR4, UPT, UPT, UR5, UR4, URZ ;  /* 0x0000000405047290 */ /* 0x000fcc000fffe0ff */
[----:B------:R-:W-:Y:S02]  /*1490*/  MOV R2, UR4 ;  /* 0x0000000400027c02 */ /* 0x000fe40008000f00 */
.L_x_18:
[----:B------:R-:W-:Y:S05]  /*14a0*/  BRA.U !UP2, `(.L_x_19) ;  /* 0x000000010ad47547 */ /* 0x000fea000b800000 */
[----:B------:R-:W1:Y:S01]  /*14b0*/  LDCU.128 UR12, c[0x0][0xb10] ;  /* 0x00016200ff0c77ac */ /* 0x000e620008000c00 */
[----:B------:R-:W2:Y:S01]  /*14c0*/  LDCU UR6, c[0x0][0x370] ;  /* 0x00006e00ff0677ac */ /* 0x000ea20008000800 */
[----:B------:R-:W3:Y:S01]  /*14d0*/  LDCU UR5, c[0x0][0x374] ;  /* 0x00006e80ff0577ac */ /* 0x000ee20008000800 */
[----:B------:R-:W4:Y:S01]  /*14e0*/  LDCU UR24, c[0x0][0xb0c] ;  /* 0x00016180ff1877ac */ /* 0x000f220008000800 */
[----:B------:R-:W4:Y:S01]  /*14f0*/  LDCU UR4, c[0x0][0xb20] ;  /* 0x00016400ff0477ac */ /* 0x000f220008000800 */
[----:B------:R-:W4:Y:S01]  /*1500*/  LDCU.64 UR8, c[0x0][0xb28] ;  /* 0x00016500ff0877ac */ /* 0x000f220008000a00 */
[----:B-1----:R-:W-:Y:S02]  /*1510*/  UISETP.NE.AND UP0, UPT, UR14, 0x1, UPT ;  /* 0x000000010e00788c */ /* 0x002fe4000bf05270 */
[----:B---3--:R-:W-:Y:S02]  /*1520*/  UIMAD.WIDE.U32 UR10, UR5, UR15, URZ ;  /* 0x0000000f050a72a5 */ /* 0x008fe4000f8e00ff */
[----:B--2---:R-:W-:-:S02]  /*1530*/  UIMAD.WIDE.U32 UR18, UR6, UR12, URZ ;  /* 0x0000000c061272a5 */ /* 0x004fc4000f8e00ff */
[----:B----4-:R-:W-:Y:S02]  /*1540*/  UISETP.NE.AND UP1, UPT, UR24, 0x1, UPT ;  /* 0x000000011800788c */ /* 0x010fe4000bf25270 */
[----:B------:R-:W-:Y:S01]  /*1550*/  UISETP.NE.AND UP2, UPT, UR23, 0x1, UPT ;  /* 0x000000011700788c */ /* 0x000fe2000bf45270 */
[----:B------:R-:W-:Y:S02]  /*1560*/  UMOV UR10, UR11 ;  /* 0x0000000b000a7c82 */ /* 0x000fe40008000000 */
[----:B------:R-:W-:Y:S01]  /*1570*/  UMOV UR18, UR19 ;  /* 0x0000001300127c82 */ /* 0x000fe20008000000 */
[----:B------:R-:W-:Y:S02]  /*1580*/  @UP0 USHF.R.U32.HI UR5, URZ, UR4, UR10 ;  /* 0x00000004ff050299 */ /* 0x000fe4000801160a */
[----:B------:R-:W-:Y:S02]  /*1590*/  UIMAD.WIDE.U32 UR20, UR45, UR15, URZ ;  /* 0x0000000f2d1472a5 */ /* 0x000fe4000f8e00ff */
[----:B------:R-:W-:-:S02]  /*15a0*/  UIMAD.WIDE.U32 UR10, UR5, UR8, URZ ;  /* 0x00000008050a72a5 */ /* 0x000fc4000f8e00ff */
[----:B------:R-:W-:Y:S02]  /*15b0*/  @UP1 USHF.R.U32.HI UR6, URZ, UR13, UR18 ;  /* 0x0000000dff061299 */ /* 0x000fe40008011612 */
[----:B------:R-:W-:Y:S02]  /*15c0*/  UIMAD.WIDE.U32 UR16, UR46, UR12, URZ ;  /* 0x0000000c2e1072a5 */ /* 0x000fe4000f8e00ff */
[----:B------:R-:W-:Y:S01]  /*15d0*/  UIMAD.WIDE.U32 UR18, UR6, UR8, URZ ;  /* 0x00000008061272a5 */ /* 0x000fe2000f8e00ff */
[----:B------:R-:W-:Y:S01]  /*15e0*/  UMOV UR20, UR21 ;  /* 0x0000001500147c82 */ /* 0x000fe20008000000 */
[----:B------:R-:W-:Y:S01]  /*15f0*/  UMOV UR10, UR11 ;  /* 0x0000000b000a7c82 */ /* 0x000fe20008000000 */
[----:B------:R-:W-:Y:S02]  /*1600*/  USHF.R.U32.HI UR20, URZ, UR4, UR20 ;  /* 0x00000004ff147299 */ /* 0x000fe40008011614 */
[----:B------:R-:W-:Y:S02]  /*1610*/  @UP2 USHF.R.U32.HI UR5, URZ, UR9, UR10 ;  /* 0x00000009ff052299 */ /* 0x000fe4000801160a */
[----:B------:R-:W-:Y:S01]  /*1620*/  UMOV UR7, UR19 ;  /* 0x0000001300077c82 */ /* 0x000fe20008000000 */
[----:B------:R-:W-:Y:S01]  /*1630*/  UMOV UR16, UR17 ;  /* 0x0000001100107c82 */ /* 0x000fe20008000000 */
[----:B------:R-:W-:-:S02]  /*1640*/  @UP2 USHF.R.U32.HI UR6, URZ, UR9, UR7 ;  /* 0x00000009ff062299 */ /* 0x000fc40008011607 */
[----:B------:R-:W-:Y:S02]  /*1650*/  USHF.R.U32.HI UR13, URZ, UR13, UR16 ;  /* 0x0000000dff0d7299 */ /* 0x000fe40008011610 */
[----:B------:R-:W-:Y:S02]  /*1660*/  USEL UR4, UR45, UR20, !UP0 ;  /* 0x000000142d047287 */ /* 0x000fe4000c000000 */
[----:B------:R-:W-:Y:S02]  /*1670*/  UIMAD UR7, UR5, UR23, URZ ;  /* 0x00000017050772a4 */ /* 0x000fe4000f8e02ff */
[----:B------:R-:W-:Y:S02]  /*1680*/  USEL UR5, UR46, UR13, !UP1 ;  /* 0x0000000d2e057287 */ /* 0x000fe4000c800000 */
[----:B------:R-:W-:Y:S02]  /*1690*/  UIMAD UR12, UR6, UR23, URZ ;  /* 0x00000017060c72a4 */ /* 0x000fe4000f8e02ff */
[----:B------:R-:W-:-:S02]  /*16a0*/  UISETP.GE.AND UP0, UPT, UR4, UR7, UPT ;  /* 0x000000070400728c */ /* 0x000fc4000bf06270 */
[----:B------:R-:W-:Y:S02]  /*16b0*/  UIMAD.WIDE.U32 UR10, UR4, UR8, URZ ;  /* 0x00000008040a72a5 */ /* 0x000fe4000f8e00ff */
[----:B------:R-:W-:Y:S02]  /*16c0*/  UISETP.GE.OR UP0, UPT, UR5, UR12, UP0 ;  /* 0x0000000c0500728c */ /* 0x000fe40008706670 */
[----:B------:R-:W-:Y:S02]  /*16d0*/  UIMAD.WIDE.U32 UR12, UR5, UR8, URZ ;  /* 0x00000008050c72a5 */ /* 0x000fe4000f8e00ff */
[----:B------:R-:W-:Y:S01]  /*16e0*/  UIADD3 UR10, UPT, UPT, -UR4, URZ, URZ ;  /* 0x000000ff040a7290 */ /* 0x000fe2000fffe1ff */
[----:B------:R-:W-:Y:S01]  /*16f0*/  UMOV UR8, UR11 ;  /* 0x0000000b00087c82 */ /* 0x000fe20008000000 */
[----:B------:R-:W-:Y:S02]  /*1700*/  UIADD3 UR11, UPT, UPT, -UR5, URZ, URZ ;  /* 0x000000ff050b7290 */ /* 0x000fe4000fffe1ff */
[----:B------:R-:W-:-:S03]  /*1710*/  USHF.R.U32.HI UR8, URZ, UR9, UR8 ;  /* 0x00000009ff087299 */ /* 0x000fc60008011608 */
[----:B------:R-:W-:Y:S01]  /*1720*/  @!UP0 UMOV UR7, UR13 ;  /* 0x0000000d00078c82 */ /* 0x000fe20008000000 */
[----:B------:R-:W-:Y:S02]  /*1730*/  UIMAD UR45, UR14, UR10, UR45 ;  /* 0x0000000a0e2d72a4 */ /* 0x000fe4000f8e022d */
[----:B------:R-:W-:Y:S02]  /*1740*/  USEL UR8, UR4, UR8, !UP2 ;  /* 0x0000000804087287 */ /* 0x000fe4000d000000 */
[----:B------:R-:W-:Y:S02]  /*1750*/  @!UP0 USHF.R.U32.HI UR7, URZ, UR9, UR7 ;  /* 0x00000009ff078299 */ /* 0x000fe40008011607 */
[----:B------:R-:W-:Y:S02]  /*1760*/  UIADD3 UR9, UPT, UPT, -UR8, URZ, URZ ;  /* 0x000000ff08097290 */ /* 0x000fe4000fffe1ff */
[----:B------:R-:W-:Y:S02]  /*1770*/  @!UP0 USEL UR7, UR5, UR7, !UP2 ;  /* 0x0000000705078287 */ /* 0x000fe4000d000000 */
[----:B------:R-:W-:-:S02]  /*1780*/  UIMAD UR9, UR23, UR9, UR4 ;  /* 0x00000009170972a4 */ /* 0x000fc4000f8e0204 */
[----:B------:R-:W-:Y:S02]  /*1790*/  @!UP0 UIADD3 UR8, UPT, UPT, UR8, -UR7, URZ ;  /* 0x8000000708088290 */ /* 0x000fe4000fffe0ff */
[----:B------:R-:W-:Y:S02]  /*17a0*/  @!UP0 UIMAD UR6, UR9, UR6, UR7 ;  /* 0x00000006090682a4 */ /* 0x000fe4000f8e0207 */
[----:B------:R-:W-:Y:S02]  /*17b0*/  @!UP0 UIMAD UR4, UR8, UR23, UR5 ;  /* 0x00000017080482a4 */ /* 0x000fe4000f8e0205 */
[----:B------:R-:W-:Y:S02]  /*17c0*/  UIMAD UR46, UR24, UR11, UR46 ;  /* 0x0000000b182e72a4 */ /* 0x000fe4000f8e022e */
[----:B------:R-:W-:Y:S01]  /*17d0*/  UIMAD UR45, UR4, UR14, UR45 ;  /* 0x0000000e042d72a4 */ /* 0x000fe2000f8e022d */
[----:B------:R-:W-:Y:S02]  /*17e0*/  @!UP0 UMOV UR5, UR6 ;  /* 0x0000000600058c82 */ /* 0x000fe40008000000 */
[----:B------:R-:W-:-:S12]  /*17f0*/  UIMAD UR46, UR5, UR24, UR46 ;  /* 0x00000018052e72a4 */ /* 0x000fd8000f8e022e */
.L_x_19:
[----:B------:R-:W-:Y:S02]  /*1800*/  UISETP.NE.AND UP1, UPT, UR25, 0x1, UPT ;  /* 0x000000011900788c */ /* 0x000fe4000bf25270 */
[----:B------:R-:W-:Y:S02]  /*1810*/  UISETP.NE.AND UP0, UPT, UR22, 0x2, UPT ;  /* 0x000000021600788c */ /* 0x000fe4000bf05270 */
[----:B------:R-:W-:-:S05]  /*1820*/  ULOP3.LUT UR28, UR28, 0x800, URZ, 0xc0, !UPT ;  /* 0x000008001c1c7892 */ /* 0x000fca000f8ec0ff */
[----:B------:R-:W-:Y:S07]  /*1830*/  BRA.U UP1, `(.L_x_20) ;  /* 0x0000000101447547 */ /* 0x000fee000b800000 */
[----:B------:R-:W1:Y:S01]  /*1840*/  LDCU.128 UR8, c[0x0][0xb10] ;  /* 0x00016200ff0877ac */ /* 0x000e620008000c00 */
[----:B------:R-:W2:Y:S01]  /*1850*/  LDCU UR12, c[0x0][0xb0c] ;  /* 0x00016180ff0c77ac */ /* 0x000ea20008000800 */
[----:B------:R-:W3:Y:S01]  /*1860*/  LDCU UR13, c[0x0][0xb20] ;  /* 0x00016400ff0d77ac */ /* 0x000ee20008000800 */
[----:B-1----:R-:W-:Y:S02]  /*1870*/  UIMAD.WIDE.U32 UR6, UR46, UR8, URZ ;  /* 0x000000082e0672a5 */ /* 0x002fe4000f8e00ff */
[----:B------:R-:W-:Y:S02]  /*1880*/  UIMAD.WIDE.U32 UR4, UR45, UR11, URZ ;  /* 0x0000000b2d0472a5 */ /* 0x000fe4000f8e00ff */
[----:B--2---:R-:W-:Y:S02]  /*1890*/  UISETP.NE.AND UP2, UPT, UR12, 0x1, UPT ;  /* 0x000000010c00788c */ /* 0x004fe4000bf45270 */
[----:B------:R-:W-:Y:S01]  /*18a0*/  UISETP.NE.AND UP1, UPT, UR10, 0x1, UPT ;  /* 0x000000010a00788c */ /* 0x000fe2000bf25270 */
[----:B------:R-:W-:-:S02]  /*18b0*/  UMOV UR6, UR7 ;  /* 0x0000000700067c82 */ /* 0x000fc40008000000 */
[----:B------:R-:W-:Y:S01]  /*18c0*/  UMOV UR4, UR5 ;  /* 0x0000000500047c82 */ /* 0x000fe20008000000 */
[----:B------:R-:W-:Y:S02]  /*18d0*/  USHF.R.U32.HI UR6, URZ, UR9, UR6 ;  /* 0x00000009ff067299 */ /* 0x000fe40008011606 */
[----:B---3--:R-:W-:Y:S02]  /*18e0*/  USHF.R.U32.HI UR4, URZ, UR13, UR4 ;  /* 0x0000000dff047299 */ /* 0x008fe40008011604 */
[----:B------:R-:W-:Y:S02]  /*18f0*/  USEL UR5, UR46, UR6, !UP2 ;  /* 0x000000062e057287 */ /* 0x000fe4000d000000 */
[----:B------:R-:W-:-:S04]  /*1900*/  USEL UR4, UR45, UR4, !UP1 ;  /* 0x000000042d047287 */ /* 0x000fc8000c800000 */
[----:B------:R-:W-:Y:S02]  /*1910*/  UIADD3 UR6, UPT, UPT, UR5, -UR4, URZ ;  /* 0x8000000405067290 */ /* 0x000fe4000fffe0ff */
[----:B------:R-:W-:Y:S02]  /*1920*/  UIADD3 UR4, UPT, UPT, -UR5, UR4, URZ ;  /* 0x0000000405047290 */ /* 0x000fe4000fffe1ff */
[----:B------:R-:W-:Y:S02]  /*1930*/  UIMAD UR45, UR6, UR10, UR45 ;  /* 0x0000000a062d72a4 */ /* 0x000fe4000f8e022d */
[----:B------:R-:W-:-:S12]  /*1940*/  UIMAD UR46, UR4, UR12, UR46 ;  /* 0x0000000c042e72a4 */ /* 0x000fd8000f8e022e */
.L_x_20:
[----:B------:R-:W-:Y:S05]  /*1950*/  BRA.U !UP5, `(.L_x_21) ;  /* 0x000000010d0c7547 */ /* 0x000fea000b800000 */
[----:B------:R-:W-:Y:S01]  /*1960*/  UCGABAR_WAIT ;  /* 0x0000000000007dc7 */ /* 0x000fe20008000000 */
[----:B------:R-:W-:Y:S01]  /*1970*/  CCTL.IVALL ;  /* 0x00000000ff00798f */ /* 0x000fe20002000000 */
[----:B------:R-:W-:Y:S05]  /*1980*/  BRA `(.L_x_22) ;  /* 0x0000000000047947 */ /* 0x000fea0003800000 */
.L_x_21:
[----:B------:R-:W-:Y:S06]  /*1990*/  BAR.SYNC.DEFER_BLOCKING 0x0 ;  /* 0x0000000000007b1d */ /* 0x000fec0000010000 */
.L_x_22:
[----:B------:R-:W-:Y:S05]  /*19a0*/  BRA.U UP0, `(.L_x_23) ;  /* 0x0000002100e47547 */ /* 0x000fea000b800000 */
[----:B------:R-:W1:Y:S01]  /*19b0*/  LDCU UR6, c[0x0][0x38c] ;  /* 0x00007180ff0677ac */ /* 0x000e620008000800 */
[----:B------:R-:W-:Y:S01]  /*19c0*/  PLOP3.LUT P1, PT, PT, PT, UP3, 0x80, 0x8 ;  /* 0x000000000008781c */ /* 0x000fe20003f2f038 */
[----:B------:R-:W-:Y:S01]  /*19d0*/  IMAD.MOV.U32 R12, RZ, RZ, 0x1 ;  /* 0x00000001ff0c7424 */ /* 0x000fe200078e00ff */
[----:B------:R-:W-:Y:S01]  /*19e0*/  ISETP.EQ.OR P2, PT, R0, RZ, P3 ;  /* 0x000000ff0000720c */ /* 0x000fe20001f42670 */
[----:B------:R-:W-:Y:S01]  /*19f0*/  UMOV UR7, 0x400 ;  /* 0x0000040000077882 */ /* 0x000fe20000000000 */
[----:B------:R-:W-:Y:S01]  /*1a00*/  UISETP.NE.AND UP1, UPT, UR22, URZ, UPT ;  /* 0x000000ff1600728c */ /* 0x000fe2000bf25270 */
[----:B------:R-:W-:Y:S01]  /*1a10*/  PLOP3.LUT P1, PT, P1, PT, PT, 0x8, 0x80 ;  /* 0x000000000080781c */ /* 0x000fe20000f2e170 */
[----:B------:R-:W-:Y:S01]  /*1a20*/  ULEA UR7, UR61, UR7, 0x18 ;  /* 0x000000073d077291 */ /* 0x000fe2000f8ec0ff */
[----:B------:R-:W-:Y:S01]  /*1a30*/  CS2R R10, SRZ ;  /* 0x00000000000a7805 */ /* 0x000fe2000001ff00 */
[----:B------:R-:W-:Y:S01]  /*1a40*/  IMAD.MOV.U32 R9, RZ, RZ, RZ ;  /* 0x000000ffff097224 */ /* 0x000fe200078e00ff */
[----:B------:R-:W2:Y:S01]  /*1a50*/  LDCU UR41, c[0x0][0x370] ;  /* 0x00006e00ff2977ac */ /* 0x000ea20008000800 */
[----:B------:R-:W-:Y:S01]  /*1a60*/  IMAD.MOV.U32 R8, RZ, RZ, 0x1 ;  /* 0x00000001ff087424 */ /* 0x000fe200078e00ff */
[----:B------:R-:W3:Y:S01]  /*1a70*/  LDCU.64 UR26, c[0x0][0x348] ;  /* 0x00006900ff1a77ac */ /* 0x000ee20008000a00 */
[----:B-1----:R-:W-:-:S02]  /*1a80*/  UIADD3 UR5, UPT, UPT, UR6, 0x1f, URZ ;  /* 0x0000001f06057890 */ /* 0x002fc4000fffe0ff */
[----:B------:R-:W-:Y:S02]  /*1a90*/  USHF.R.U32.HI UR47, URZ, 0x5, UR28 ;  /* 0x00000005ff2f7899 */ /* 0x000fe4000801161c */
[----:B------:R-:W-:Y:S02]  /*1aa0*/  USHF.R.S32.HI UR4, URZ, 0x1f, UR5 ;  /* 0x0000001fff047899 */ /* 0x000fe40008011405 */
[----:B------:R-:W-:Y:S02]  /*1ab0*/  UIADD3 UR48, UPT, UPT, UR6, 0x3e, URZ ;  /* 0x0000003e06307890 */ /* 0x000fe4000fffe0ff */
[----:B------:R-:W-:Y:S01]  /*1ac0*/  ULEA.HI UR4, UR4, UR5, URZ, 0x5 ;  /* 0x0000000504047291 */ /* 0x000fe2000f8f28ff */
[----:B------:R-:W1:Y:S03]  /*1ad0*/  LDCU UR39, c[0x0][0x374] ;  /* 0x00006e80ff2777ac */ /* 0x000e660008000800 */
[----:B------:R-:W-:-:S02]  /*1ae0*/  USHF.R.S32.HI UR43, URZ, 0x5, UR4 ;  /* 0x00000005ff2b7899 */ /* 0x000fc40008011404 */
[----:B------:R-:W-:Y:S02]  /*1af0*/  UIADD3 UR4, UPT, UPT, UR6, -0x1, URZ ;  /* 0xffffffff06047890 */ /* 0x000fe4000fffe0ff */
[----:B------:R-:W-:Y:S02]  /*1b00*/  UISETP.LT.U32.AND UP0, UPT, UR43, 0x22, UPT ;  /* 0x000000222b00788c */ /* 0x000fe4000bf01070 */
[----:B------:R-:W-:Y:S02]  /*1b10*/  UISETP.GE.U32.AND UP2, UPT, UR4, -0x3f, UPT ;  /* 0xffffffc10400788c */ /* 0x000fe4000bf46070 */
[----:B------:R-:W-:Y:S02]  /*1b20*/  USEL UR42, UR43, 0x22, UP0 ;  /* 0x000000222b2a7887 */ /* 0x000fe40008000000 */
[----:B------:R-:W-:Y:S02]  /*1b30*/  USEL UR24, UR34, 0x2, UP1 ;  /* 0x0000000222187887 */ /* 0x000fe40008800000 */
[----:B------:R-:W-:-:S02]  /*1b40*/  UIADD3 UR21, UPT, UPT, UR42, -0x1, URZ ;  /* 0xffffffff2a157890 */ /* 0x000fc4000fffe0ff */
[----:B------:R-:W-:Y:S02]  /*1b50*/  UIADD3 UR29, UPT, UPT, UR7, 0x4600, UR28 ;  /* 0x00004600071d7890 */ /* 0x000fe4000fffe01c */
[----:B------:R-:W-:Y:S02]  /*1b60*/  UIADD3 UR44, UPT, UPT, UR43, -UR42, URZ ;  /* 0x8000002a2b2c7290 */ /* 0x000fe4000fffe0ff */
[----:B------:R-:W-:Y:S01]  /*1b70*/  @UP2 UIADD3 UR21, UPT, UPT, UR42, URZ, URZ ;  /* 0x000000ff2a152290 */ /* 0x000fe2000fffe0ff */
[----:B------:R-:W-:-:S03]  /*1b80*/  UMOV UR5, URZ ;  /* 0x000000ff00057c82 */ /* 0x000fc60008000000 */
[----:B-123--:R-:W-:-:S12]  /*1b90*/  UIADD3 UR21, UPT, UPT, UR21, 0x1, URZ ;  /* 0x0000000115157890 */ /* 0x00efd8000fffe0ff */
.L_x_43:
[----:B------:R-:W-:-:S09]  /*1ba0*/  UISETP.NE.AND UP0, UPT, UR61, URZ, UPT ;  /* 0x000000ff3d00728c */ /* 0x000fd2000bf05270 */
[----:B------:R-:W-:Y:S05]  /*1bb0*/  BRA.U UP0, `(.L_x_24) ;  /* 0x0000000100287547 */ /* 0x000fea000b800000 */
[----:B------:R-:W-:Y:S02]  /*1bc0*/  LEA R0, R9, UR7, 0x3 ;  /* 0x0000000709007c11 */ /* 0x000fe4000f8e18ff */
[----:B------:R-:W-:-:S04]  /*1bd0*/  SHF.L.U32 R2, R8, 0x1f, RZ ;  /* 0x0000001f08027819 */ /* 0x000fc800000006ff */
[----:B------:R-:W1:Y:S02]  /*1be0*/  SYNCS.PHASECHK.TRANS64.TRYWAIT P0, [R0+URZ+0x2b0], R2 ;  /* 0x0002b002000075a7 */ /* 0x000e6400080011ff */
[----:B-1----:R-:W-:Y:S05]  /*1bf0*/  @!P0 BRA `(.L_x_25) ;  /* 0x0000006400b08947 */ /* 0x002fea0003800000 */
.L_x_133:
[----:B------:R-:W-:Y:S01]  /*1c00*/  VIADD R9, R9, 0x1 ;  /* 0x0000000109097836 */ /* 0x000fe20000000000 */
[----:B------:R1:W-:Y:S04]  /*1c10*/  SYNCS.ARRIVE.TRANS64.A1T0 RZ, [R0+URZ+0x2a0], RZ ;  /* 0x0002a0ff00ff79a7 */ /* 0x0003e800081000ff */
[----:B------:R-:W-:-:S04]  /*1c20*/  ISETP.NE.AND P0, PT, R9, 0x2, PT ;  /* 0x000000020900780c */ /* 0x000fc80003f05270 */
[----:B------:R-:W-:Y:S02]  /*1c30*/  SEL R9, R9, RZ, P0 ;  /* 0x000000ff09097207 */ /* 0x000fe40000000000 */
[----:B-1----:R-:W-:-:S04]  /*1c40*/  SEL R0, RZ, 0x1, P0 ;  /* 0x00000001ff007807 */ /* 0x002fc80000000000 */
[----:B------:R-:W-:-:S07]  /*1c50*/  LOP3.LUT R8, R8, R0, RZ, 0x3c, !PT ;  /* 0x0000000008087212 */ /* 0x000fce00078e3cff */
.L_x_24:
[----:B------:R-:W-:Y:S01]  /*1c60*/  ULEA UR4, UR5, UR7, 0x3 ;  /* 0x0000000705047291 */ /* 0x000fe2000f8e18ff */
[----:B------:R-:W-:Y:S01]  /*1c70*/  SHF.L.U32 R0, R12, 0x1f, RZ ;  /* 0x0000001f0c007819 */ /* 0x000fe200000006ff */
[----:B------:R-:W-:Y:S02]  /*1c80*/  UISETP.GE.U32.AND UP0, UPT, UR48, 0x3f, UPT ;  /* 0x0000003f3000788c */ /* 0x000fe4000bf06070 */
[----:B------:R-:W-:Y:S02]  /*1c90*/  USHF.L.U32 UR11, UR45, 0x6, URZ ;  /* 0x000000062d0b7899 */ /* 0x000fe400080006ff */
[----:B------:R-:W-:Y:S01]  /*1ca0*/  ULEA UR35, UR46, UR47, 0x7 ;  /* 0x0000002f2e237291 */ /* 0x000fe2000f8e38ff */
[----:B------:R-:W-:Y:S02]  /*1cb0*/  UMOV UR13, URZ ;  /* 0x000000ff000d7c82 */ /* 0x000fe40008000000 */
[----:B------:R1:W2:Y:S02]  /*1cc0*/  SYNCS.PHASECHK.TRANS64.TRYWAIT P0, [UR4+0x110], R0 ;  /* 0x00011000ff0075a7 */ /* 0x0002a40008001104 */
[----:B------:R-:W-:Y:S07]  /*1cd0*/  BRA.U !UP0, `(.L_x_26) ;  /* 0x0000000108bc7547 */ /* 0x000fee000b800000 */
[----:B------:R-:W-:Y:S01]  /*1ce0*/  UMOV UR6, URZ ;  /* 0x000000ff00067c82 */ /* 0x000fe20008000000 */
[----:B------:R-:W-:-:S05]  /*1cf0*/  UMOV UR4, UR5 ;  /* 0x0000000500047c82 */ /* 0x000fca0008000000 */
.L_x_32:
[----:B------:R-:W-:Y:S01]  /*1d00*/  ULEA UR33, UR4, UR7, 0x3 ;  /* 0x0000000704217291 */ /* 0x000fe2000f8e18ff */
[----:B--2---:R-:W-:Y:S01]  /*1d10*/  @!P3 MOV R2, 0x1800 ;  /* 0x000018000002b802 */ /* 0x004fe20000000f00 */
[----:B--2-4-:R-:W-:Y:S10]  /*1d20*/  @P0 BRA `(.L_x_27) ;  /* 0x00000000000c0947 */ /* 0x014ff40003800000 */
[----:B------:R-:W-:-:S04]  /*1d30*/  SHF.L.U32 R3, R12, 0x1f, RZ ;  /* 0x0000001f0c037819 */ /* 0x000fc800000006ff */
[----:B------:R-:W2:Y:S02]  /*1d40*/  SYNCS.PHASECHK.TRANS64.TRYWAIT P0, [UR33+0x110], R3 ;  /* 0x00011003ff0075a7 */ /* 0x000ea40008001121 */
[----:B--2---:R-:W-:Y:S05]  /*1d50*/  @!P0 BRA `(.L_x_28) ;  /* 0x00000064006c8947 */ /* 0x004fea0003800000 */
.L_x_27:
[----:B------:R2:W-:Y:S01]  /*1d60*/  @!P3 SYNCS.ARRIVE.TRANS64 RZ, [UR33], R2 ;  /* 0x00000002ffffb9a7 */ /* 0x0005e20008000021 */
[----:B------:R-:W-:-:S04]  /*1d70*/  ULOP3.LUT UR5, UR24, 0x2, URZ, 0xfc, !UPT ;  /* 0x0000000218057892 */ /* 0x000fc8000f8efcff */
[----:B------:R-:W-:-:S09]  /*1d80*/  UISETP.NE.AND UP0, UPT, UR5, 0x2, UPT ;  /* 0x000000020500788c */ /* 0x000fd2000bf05270 */
[----:B------:R-:W-:Y:S05]  /*1d90*/  BRA.U UP0, `(.L_x_29) ;  /* 0x0000000100047547 */ /* 0x000fea000b800000 */
[----:B------:R-:W-:Y:S05]  /*1da0*/  BPT.TRAP 0x1 ;  /* 0x000000040000795c */ /* 0x000fea0000300000 */
.L_x_29:
[----:B------:R-:W-:Y:S04]  /*1db0*/  BSSY.RECONVERGENT B0, `(.L_x_30) ;  /* 0x0000003000007945 */ /* 0x000fe80003800200 */
[----:B------:R-:W-:Y:S05]  /*1dc0*/  @P2 BRA `(.L_x_31) ;  /* 0x0000000000042947 */ /* 0x000fea0003800000 */
[----:B------:R-:W-:Y:S05]  /*1dd0*/  BPT.TRAP 0x1 ;  /* 0x000000040000795c */ /* 0x000fea0000300000 */
.L_x_31:
[----:B------:R-:W-:Y:S05]  /*1de0*/  BSYNC.RECONVERGENT B0 ;  /* 0x0000000000007941 */ /* 0x000fea0003800200 */
.L_x_30:
[----:B------:R-:W-:Y:S02]  /*1df0*/  UIADD3 UR5, UPT, UPT, UR4, 0x1, URZ ;  /* 0x0000000104057890 */ /* 0x000fe4000fffe0ff */
[----:B------:R-:W-:Y:S02]  /*1e00*/  ULEA UR32, UR4, UR28, 0xc ;  /* 0x0000001c04207291 */ /* 0x000fe4000f8e60ff */
[----:B------:R-:W-:Y:S02]  /*1e10*/  UISETP.NE.AND UP0, UPT, UR5, 0x22, UPT ;  /* 0x000000220500788c */ /* 0x000fe4000bf05270 */
[----:B------:R-:W-:Y:S02]  /*1e20*/  UIADD3 UR16, UP1, UPT, UR26, 0x80, URZ ;  /* 0x000000801a107890 */ /* 0x000fe4000ff3e0ff */
[----:B------:R-:W-:Y:S02]  /*1e30*/  USEL UR9, URZ, 0x1, UP0 ;  /* 0x00000001ff097887 */ /* 0x000fe40008000000 */
[----:B------:R-:W-:-:S02]  /*1e40*/  USEL UR5, UR5, URZ, UP0 ;  /* 0x000000ff05057287 */ /* 0x000fc40008000000 */
[----:B------:R-:W-:Y:S02]  /*1e50*/  UIADD3 UR14, UP0, UPT, UR26, 0x180, URZ ;  /* 0x000001801a0e7890 */ /* 0x000fe4000ff1e0ff */
[----:B------:R-:W-:Y:S01]  /*1e60*/  ULEA UR8, UR5, UR7, 0x3 ;  /* 0x0000000705087291 */ /* 0x000fe2000f8e18ff */
[----:B------:R-:W-:Y:S01]  /*1e70*/  LOP3.LUT R12, R12, UR9, RZ, 0x3c, !PT ;  /* 0x000000090c0c7c12 */ /* 0x000fe2000f8e3cff */
[----:B------:R-:W-:Y:S02]  /*1e80*/  USHF.L.U32 UR34, UR6, 0x5, URZ ;  /* 0x0000000506227899 */ /* 0x000fe400080006ff */
[----:B------:R-:W-:Y:S01]  /*1e90*/  UIADD3.X UR17, UPT, UPT, URZ, UR27, URZ, UP1, !UPT ;  /* 0x0000001bff117290 */ /* 0x000fe20008ffe4ff */
[----:B-1----:R-:W-:Y:S01]  /*1ea0*/  SHF.L.U32 R0, R12, 0x1f, RZ ;  /* 0x0000001f0c007819 */ /* 0x002fe200000006ff */
[----:B------:R-:W-:Y:S02]  /*1eb0*/  UIADD3 UR32, UPT, UPT, UR7, 0x4600, UR32 ;  /* 0x0000460007207890 */ /* 0x000fe4000fffe020 */
[----:B------:R-:W-:Y:S01]  /*1ec0*/  UIADD3.X UR15, UPT, UPT, URZ, UR27, URZ, UP0, !UPT ;  /* 0x0000001bff0f7290 */ /* 0x000fe200087fe4ff */
[----:B------:R3:W4:Y:S01]  /*1ed0*/  SYNCS.PHASECHK.TRANS64.TRYWAIT P0, [UR8+0x110], R0 ;  /* 0x00011000ff0075a7 */ /* 0x0007220008001108 */
[----:B------:R-:W-:Y:S01]  /*1ee0*/  ULEA UR8, UR4, UR7, 0xb ;  /* 0x0000000704087291 */ /* 0x000fe2000f8e58ff */
[----:B------:R-:W-:Y:S01]  /*1ef0*/  UMOV UR13, 0x30000 ;  /* 0x00030000000d7882 */ /* 0x000fe20000000000 */
[----:B------:R-:W-:-:S02]  /*1f00*/  UMOV UR18, 0x0 ;  /* 0x0000000000127882 */ /* 0x000fc40000000000 */
[----:B------:R-:W-:Y:S01]  /*1f10*/  UIADD3 UR8, UPT, UPT, UR8, 0x26600, URZ ;  /* 0x0002660008087890 */ /* 0x000fe2000fffe0ff */
[----:B------:R-:W-:Y:S01]  /*1f20*/  UMOV UR19, 0x10000000 ;  /* 0x1000000000137882 */ /* 0x000fe20000000000 */
[----:B------:R-:W-:Y:S01]  /*1f30*/  UMOV UR12, UR36 ;  /* 0x00000024000c7c82 */ /* 0x000fe20008000000 */
[----:B------:R-:W-:Y:S01]  /*1f40*/  UMOV UR9, UR33 ;  /* 0x0000002100097c82 */ /* 0x000fe20008000000 */
[----:B------:R-:W-:Y:S01]  /*1f50*/  UMOV UR10, UR34 ;  /* 0x00000022000a7c82 */ /* 0x000fe20008000000 */
[----:B------:R1:W-:Y:S01]  /*1f60*/  UTMALDG.3D.MULTICAST [UR32], [UR16], UR13, desc[UR18] ;  /* 0x00001220100073b4 */ /* 0x0003e2000801180d */
[----:B------:R-:W-:Y:S01]  /*1f70*/  UIADD3 UR6, UPT, UPT, UR6, 0x1, URZ ;  /* 0x0000000106067890 */ /* 0x000fe2000fffe0ff */
[----:B------:R-:W-:-:S03]  /*1f80*/  UMOV UR4, UR5 ;  /* 0x0000000500047c82 */ /* 0x000fc60008000000 */
[----:B------:R-:W-:Y:S01]  /*1f90*/  UISETP.NE.AND UP0, UPT, UR6, UR21, UPT ;  /* 0x000000150600728c */ /* 0x000fe2000bf05270 */
[----:B------:R3:W-:Y:S01]  /*1fa0*/  UTMALDG.3D [UR8], [UR14], desc[UR18] ;  /* 0x000012080e0075b4 */ /* 0x0007e20008011000 */
[----:B-1----:R-:W-:-:S07]  /*1fb0*/  UMOV UR13, UR21 ;  /* 0x00000015000d7c82 */ /* 0x002fce0008000000 */
[----:B---3--:R-:W-:Y:S05]  /*1fc0*/  BRA.U UP0, `(.L_x_32) ;  /* 0xfffffffd004c7547 */ /* 0x008fea000b83ffff */
.L_x_26:
[----:B------:R-:W-:Y:S01]  /*1fd0*/  ULEA UR4, UR5, UR7, 0x3 ;  /* 0x0000000705047291 */ /* 0x000fe2000f8e18ff */
[----:B-1----:R-:W-:Y:S01]  /*1fe0*/  SHF.L.U32 R0, R12, 0x1f, RZ ;  /* 0x0000001f0c007819 */ /* 0x002fe200000006ff */
[----:B------:R-:W-:Y:S01]  /*1ff0*/  @!P1 SYNCS.ARRIVE.TRANS64.A1T0 RZ, [UR7+0x238], RZ ;  /* 0x000238ffffff99a7 */ /* 0x000fe20008100007 */
[----:B------:R-:W-:-:S06]  /*2000*/  UISETP.GT.AND UP0, UPT, UR43, UR42, UPT ;  /* 0x0000002a2b00728c */ /* 0x000fcc000bf04270 */
[----:B--2-4-:R1:W2:Y:S03]  /*2010*/  SYNCS.PHASECHK.TRANS64.TRYWAIT P0, [UR4+0x110], R0 ;  /* 0x00011000ff0075a7 */ /* 0x0142a60008001104 */
[----:B------:R-:W-:Y:S05]  /*2020*/  BRA.U !UP0, `(.L_x_33) ;  /* 0x0000000108bc7547 */ /* 0x000fea000b800000 */
[----:B------:R-:W-:Y:S01]  /*2030*/  UIADD3 UR25, UPT, UPT, UR44, UR13, URZ ;  /* 0x0000000d2c197290 */ /* 0x000fe2000fffe0ff */
[----:B------:R-:W-:-:S11]  /*2040*/  UMOV UR4, UR5 ;  /* 0x0000000500047c82 */ /* 0x000fd60008000000 */
.L_x_39:
[----:B------:R-:W-:Y:S01]  /*2050*/  ULEA UR17, UR4, UR7, 0x3 ;  /* 0x0000000704117291 */ /* 0x000fe2000f8e18ff */
[----:B--2---:R-:W-:Y:S01]  /*2060*/  @!P3 MOV R2, 0x1800 ;  /* 0x000018000002b802 */ /* 0x004fe20000000f00 */
[----:B--2-4-:R-:W-:Y:S10]  /*2070*/  @P0 BRA `(.L_x_34) ;  /* 0x00000000000c0947 */ /* 0x014ff40003800000 */
[----:B------:R-:W-:-:S04]  /*2080*/  SHF.L.U32 R3, R12, 0x1f, RZ ;  /* 0x0000001f0c037819 */ /* 0x000fc800000006ff */
[----:B------:R-:W2:Y:S02]  /*2090*/  SYNCS.PHASECHK.TRANS64.TRYWAIT P0, [UR17+0x110], R3 ;  /* 0x00011003ff0075a7 */ /* 0x000ea40008001111 */
[----:B--2---:R-:W-:Y:S05]  /*20a0*/  @!P0 BRA `(.L_x_35) ;  /* 0x0000006000b08947 */ /* 0x004fea0003800000 */
.L_x_34:
[----:B------:R2:W-:Y:S01]  /*20b0*/  @!P3 SYNCS.ARRIVE.TRANS64 RZ, [UR17], R2 ;  /* 0x00000002ffffb9a7 */ /* 0x0005e20008000011 */
[----:B------:R-:W-:-:S04]  /*20c0*/  ULOP3.LUT UR5, UR24, 0x2, URZ, 0xfc, !UPT ;  /* 0x0000000218057892 */ /* 0x000fc8000f8efcff */
[----:B------:R-:W-:-:S09]  /*20d0*/  UISETP.NE.AND UP0, UPT, UR5, 0x2, UPT ;  /* 0x000000020500788c */ /* 0x000fd2000bf05270 */
[----:B------:R-:W-:Y:S05]  /*20e0*/  BRA.U UP0, `(.L_x_36) ;  /* 0x0000000100047547 */ /* 0x000fea000b800000 */
[----:B------:R-:W-:Y:S05]  /*20f0*/  BPT.TRAP 0x1 ;  /* 0x000000040000795c */ /* 0x000fea0000300000 */
.L_x_36:
[----:B------:R-:W-:Y:S04]  /*2100*/  BSSY.RECONVERGENT B0, `(.L_x_37) ;  /* 0x0000003000007945 */ /* 0x000fe80003800200 */
[----:B------:R-:W-:Y:S05]  /*2110*/  @P2 BRA `(.L_x_38) ;  /* 0x0000000000042947 */ /* 0x000fea0003800000 */
[----:B------:R-:W-:Y:S05]  /*2120*/  BPT.TRAP 0x1 ;  /* 0x000000040000795c */ /* 0x000fea0000300000 */
.L_x_38:
[----:B------:R-:W-:Y:S05]  /*2130*/  BSYNC.RECONVERGENT B0 ;  /* 0x0000000000007941 */ /* 0x000fea0003800200 */
.L_x_37:
[----:B------:R-:W-:Y:S02]  /*2140*/  UIADD3 UR5, UPT, UPT, UR4, 0x1, URZ ;  /* 0x0000000104057890 */ /* 0x000fe4000fffe0ff */
[----:B------:R-:W-:Y:S02]  /*2150*/  UIADD3 UR14, UP1, UPT, UR26, 0x80, URZ ;  /* 0x000000801a0e7890 */ /* 0x000fe4000ff3e0ff */
[----:B------:R-:W-:Y:S02]  /*2160*/  UISETP.NE.AND UP0, UPT, UR5, 0x22, UPT ;  /* 0x000000220500788c */ /* 0x000fe4000bf05270 */
[----:B------:R-:W-:Y:S02]  /*2170*/  USHF.L.U32 UR18, UR13, 0x5, URZ ;  /* 0x000000050d127899 */ /* 0x000fe400080006ff */
[----:B------:R-:W-:Y:S02]  /*2180*/  USEL UR8, URZ, 0x1, UP0 ;  /* 0x00000001ff087887 */ /* 0x000fe40008000000 */
[----:B------:R-:W-:-:S02]  /*2190*/  USEL UR5, UR5, URZ, UP0 ;  /* 0x000000ff05057287 */ /* 0x000fc40008000000 */
[----:B------:R-:W-:Y:S02]  /*21a0*/  UIADD3 UR22, UP0, UPT, UR26, 0x180, URZ ;  /* 0x000001801a167890 */ /* 0x000fe4000ff1e0ff */
[----:B------:R-:W-:Y:S01]  /*21b0*/  LOP3.LUT R12, R12, UR8, RZ, 0x3c, !PT ;  /* 0x000000080c0c7c12 */ /* 0x000fe2000f8e3cff */
[----:B------:R-:W-:Y:S02]  /*21c0*/  ULEA UR6, UR5, UR7, 0x3 ;  /* 0x0000000705067291 */ /* 0x000fe4000f8e18ff */
[----:B------:R-:W-:Y:S01]  /*21d0*/  ULEA UR8, UR4, UR7, 0xb ;  /* 0x0000000704087291 */ /* 0x000fe2000f8e58ff */
[----:B-1----:R-:W-:Y:S01]  /*21e0*/  SHF.L.U32 R0, R12, 0x1f, RZ ;  /* 0x0000001f0c007819 */ /* 0x002fe200000006ff */
[----:B------:R-:W-:Y:S02]  /*21f0*/  ULEA UR16, UR4, UR29, 0xc ;  /* 0x0000001d04107291 */ /* 0x000fe4000f8e60ff */
[----:B------:R-:W-:Y:S02]  /*2200*/  UIADD3.X UR15, UPT, UPT, URZ, UR27, URZ, UP1, !UPT ;  /* 0x0000001bff0f7290 */ /* 0x000fe40008ffe4ff */
[----:B------:R-:W-:Y:S01]  /*2210*/  UIADD3 UR8, UPT, UPT, UR8, 0x26600, URZ ;  /* 0x0002660008087890 */ /* 0x000fe2000fffe0ff */
[----:B------:R3:W4:Y:S01]  /*2220*/  SYNCS.PHASECHK.TRANS64.TRYWAIT P0, [UR6+0x110], R0 ;  /* 0x00011000ff0075a7 */ /* 0x0007220008001106 */
[----:B------:R-:W-:Y:S01]  /*2230*/  UIADD3.X UR23, UPT, UPT, URZ, UR27, URZ, UP0, !UPT ;  /* 0x0000001bff177290 */ /* 0x000fe200087fe4ff */
[----:B------:R-:W-:Y:S01]  /*2240*/  UMOV UR6, 0x30000 ;  /* 0x0003000000067882 */ /* 0x000fe20000000000 */
[----:B------:R-:W-:Y:S01]  /*2250*/  UMOV UR30, 0x0 ;  /* 0x00000000001e7882 */ /* 0x000fe20000000000 */
[----:B------:R-:W-:Y:S01]  /*2260*/  UMOV UR31, 0x10000000 ;  /* 0x10000000001f7882 */ /* 0x000fe20000000000 */
[----:B------:R-:W-:Y:S01]  /*2270*/  UMOV UR19, UR35 ;  /* 0x0000002300137c82 */ /* 0x000fe20008000000 */
[----:B------:R-:W-:Y:S01]  /*2280*/  UMOV UR20, UR36 ;  /* 0x0000002400147c82 */ /* 0x000fe20008000000 */
[----:B------:R-:W-:Y:S01]  /*2290*/  UMOV UR12, UR36 ;  /* 0x00000024000c7c82 */ /* 0x000fe20008000000 */
[----:B------:R-:W-:Y:S01]  /*22a0*/  UMOV UR9, UR17 ;  /* 0x0000001100097c82 */ /* 0x000fe20008000000 */
[----:B------:R-:W-:Y:S01]  /*22b0*/  UMOV UR10, UR18 ;  /* 0x00000012000a7c82 */ /* 0x000fe20008000000 */
[----:B------:R3:W-:Y:S01]  /*22c0*/  UTMALDG.3D.MULTICAST [UR16], [UR14], UR6, desc[UR30] ;  /* 0x00001e100e0073b4 */ /* 0x0007e20008011806 */
[----:B------:R-:W-:Y:S01]  /*22d0*/  UIADD3 UR13, UPT, UPT, UR13, 0x1, URZ ;  /* 0x000000010d0d7890 */ /* 0x000fe2000fffe0ff */
[----:B------:R-:W-:-:S03]  /*22e0*/  UMOV UR4, UR5 ;  /* 0x0000000500047c82 */ /* 0x000fc60008000000 */
[----:B------:R-:W-:Y:S01]  /*22f0*/  UISETP.NE.AND UP0, UPT, UR13, UR25, UPT ;  /* 0x000000190d00728c */ /* 0x000fe2000bf05270 */
[----:B------:R3:W-:Y:S08]  /*2300*/  UTMALDG.3D [UR8], [UR22], desc[UR30] ;  /* 0x00001e08160075b4 */ /* 0x0007f00008011000 */
[----:B---3--:R-:W-:Y:S05]  /*2310*/  BRA.U UP0, `(.L_x_39) ;  /* 0xfffffffd004c7547 */ /* 0x008fea000b83ffff */
.L_x_33:
[C---:B------:R-:W-:Y:S01]  /*2320*/  LEA R3, R11.reuse, UR7, 0x3 ;  /* 0x000000070b037c11 */ /* 0x040fe2000f8e18ff */
[----:B------:R-:W-:Y:S01]  /*2330*/  NOP ;  /* 0x0000000000007918 */ /* 0x000fe20000000000 */
[----:B-1----:R-:W-:Y:S02]  /*2340*/  SHF.L.U32 R0, R10, 0x1f, RZ ;  /* 0x0000001f0a007819 */ /* 0x002fe400000006ff */
[----:B------:R-:W-:Y:S02]  /*2350*/  LEA R4, R11, UR7, 0x4 ;  /* 0x000000070b047c11 */ /* 0x000fe4000f8e20ff */
[----:B--2-4-:R-:W1:Y:S02]  /*2360*/  SYNCS.PHASECHK.TRANS64.TRYWAIT P0, [R3+URZ+0x240], R0 ;  /* 0x00024000030075a7 */ /* 0x014e6400080011ff */
[----:B-1----:R-:W-:Y:S05]  /*2370*/  @!P0 BRA `(.L_x_40) ;  /* 0x0000006000148947 */ /* 0x002fea0003800000 */
.L_x_136:
[----:B------:R-:W2:Y:S01]  /*2380*/  LDS.128 R4, [R4+0x2d0] ;  /* 0x0002d00004047984 */ /* 0x000ea20000000c00 */
[----:B------:R-:W-:Y:S01]  /*2390*/  UISETP.GE.AND UP0, UPT, UR40, 0x1, UPT ;  /* 0x000000012800788c */ /* 0x000fe2000bf06270 */
[----:B------:R-:W-:Y:S01]  /*23a0*/  @!PT LDS RZ, [RZ] ;  /* 0x00000000fffff984 */ /* 0x000fe20000000800 */
[----:B------:R-:W-:Y:S01]  /*23b0*/  @!PT LDS RZ, [RZ] ;  /* 0x00000000fffff984 */ /* 0x000fe20000000800 */
[----:B------:R-:W-:Y:S01]  /*23c0*/  @!PT LDS RZ, [RZ] ;  /* 0x00000000fffff984 */ /* 0x000fe20000000800 */
[----:B------:R-:W-:Y:S01]  /*23d0*/  @!PT LDS RZ, [RZ] ;  /* 0x00000000fffff984 */ /* 0x000fe20000000800 */
[----:B------:R3:W-:Y:S06]  /*23e0*/  MEMBAR.ALL.CTA ;  /* 0x0000000000007992 */ /* 0x0007ec0000008000 */
[----:B---3--:R-:W3:Y:S01]  /*23f0*/  FENCE.VIEW.ASYNC.S ;  /* 0x00000000000073c6 */ /* 0x008ee20000000000 */
[----:B--2---:R-:W-:-:S13]  /*2400*/  LOP3.LUT P0, RZ, R6, 0x1, RZ, 0xc0, !PT ;  /* 0x0000000106ff7812 */ /* 0x004fda000780c0ff */
[----:B---3--:R-:W-:Y:S01]  /*2410*/  VOTEU.ANY UP1, P0 ;  /* 0x0000000000ff7886 */ /* 0x008fe20000020100 */
[----:B------:R-:W-:-:S13]  /*2420*/  PLOP3.LUT P0, PT, PT, PT, UP1, 0x80, 0x8 ;  /* 0x000000000008781c */ /* 0x000fda0003f0f018 */
[----:B-1----:R-:W-:Y:S02]  /*2430*/  @P0 LOP3.LUT R0, R5, 0xffff, RZ, 0xc0, !PT ;  /* 0x0000ffff05000812 */ /* 0x002fe400078ec0ff */
[----:B------:R-:W-:Y:S02]  /*2440*/  @P0 MOV R2, R4 ;  /* 0x0000000400020202 */ /* 0x000fe40000000f00 */
[----:B------:R-:W-:Y:S01]  /*2450*/  @P0 R2UR UR6, R0 ;  /* 0x00000000000602ca */ /* 0x000fe200000e0000 */
[----:B------:R-:W-:Y:S01]  /*2460*/  VIADD R0, R3, 0x250 ;  /* 0x0000025003007836 */ /* 0x000fe20000000000 */
[----:B------:R-:W-:Y:S02]  /*2470*/  @P0 SHF.R.U32.HI R4, RZ, 0x10, R5 ;  /* 0x00000010ff040819 */ /* 0x000fe40000011605 */
[----:B------:R-:W-:Y:S02]  /*2480*/  @P0 R2UR UR8, R2 ;  /* 0x00000000020802ca */ /* 0x000fe400000e0000 */
[----:B------:R-:W-:-:S02]  /*2490*/  PRMT R0, RZ, 0x654, R0 ;  /* 0x00000654ff007816 */ /* 0x000fc40000000000 */
[----:B------:R-:W-:Y:S02]  /*24a0*/  @P0 R2UR UR4, R4 ;  /* 0x00000000040402ca */ /* 0x000fe400000e0000 */
[----:B------:R1:W-:Y:S03]  /*24b0*/  SYNCS.ARRIVE.TRANS64.RED.A1T0 RZ, [R0+URZ], RZ ;  /* 0x000000ff00ff79a7 */ /* 0x0003e600081004ff */
[----:B------:R-:W-:-:S04]  /*24c0*/  @UP1 UMOV UR37, UR6 ;  /* 0x0000000600251c82 */ /* 0x000fc80008000000 */
[----:B------:R-:W-:-:S04]  /*24d0*/  @UP1 UMOV UR38, UR8 ;  /* 0x0000000800261c82 */ /* 0x000fc80008000000 */
[----:B------:R-:W-:Y:S01]  /*24e0*/  @UP1 UMOV UR36, UR4 ;  /* 0x0000000400241c82 */ /* 0x000fe20008000000 */
[----:B------:R-:W-:Y:S05]  /*24f0*/  BRA.U !UP0, `(.L_x_41) ;  /* 0x0000000108d47547 */ /* 0x000fea000b800000 */
[----:B------:R-:W2:Y:S01]  /*2500*/  LDCU.128 UR12, c[0x0][0xb10] ;  /* 0x00016200ff0c77ac */ /* 0x000ea20008000c00 */
[----:B------:R-:W3:Y:S01]  /*2510*/  LDCU UR25, c[0x0][0xb20] ;  /* 0x00016400ff1977ac */ /* 0x000ee20008000800 */
[----:B------:R-:W4:Y:S01]  /*2520*/  LDCU UR20, c[0x0][0xb0c] ;  /* 0x00016180ff1477ac */ /* 0x000f220008000800 */
[----:B------:R-:W1:Y:S01]  /*2530*/  LDCU.64 UR10, c[0x0][0xb28] ;  /* 0x00016500ff0a77ac */ /* 0x000e620008000a00 */
[----:B------:R-:W-:Y:S02]  /*2540*/  UISETP.NE.AND UP3, UPT, UR40, 0x1, UPT ;  /* 0x000000012800788c */ /* 0x000fe4000bf65270 */
[----:B--2---:R-:W-:Y:S02]  /*2550*/  UIMAD.WIDE.U32 UR16, UR39, UR15, URZ ;  /* 0x0000000f271072a5 */ /* 0x004fe4000f8e00ff */
[----:B------:R-:W-:Y:S02]  /*2560*/  UIMAD.WIDE.U32 UR8, UR41, UR12, URZ ;  /* 0x0000000c290872a5 */ /* 0x000fe4000f8e00ff */
[----:B------:R-:W-:-:S02]  /*2570*/  UISETP.NE.AND UP0, UPT, UR14, 0x1, UPT ;  /* 0x000000010e00788c */ /* 0x000fc4000bf05270 */
[----:B------:R-:W-:Y:S01]  /*2580*/  UIMAD.WIDE.U32 UR22, UR37, UR15, URZ ;  /* 0x0000000f251672a5 */ /* 0x000fe2000f8e00ff */
[----:B------:R-:W-:Y:S02]  /*2590*/  UMOV UR16, UR17 ;  /* 0x0000001100107c82 */ /* 0x000fe40008000000 */
[----:B------:R-:W-:Y:S01]  /*25a0*/  UMOV UR8, UR9 ;  /* 0x0000000900087c82 */ /* 0x000fe20008000000 */
[----:B---3--:R-:W-:Y:S02]  /*25b0*/  USHF.R.U32.HI UR16, URZ, UR25, UR16 ;  /* 0x00000019ff107299 */ /* 0x008fe40008011610 */
[----:B----4-:R-:W-:Y:S02]  /*25c0*/  UISETP.NE.AND UP2, UPT, UR20, 0x1, UPT ;  /* 0x000000011400788c */ /* 0x010fe4000bf45270 */
[----:B------:R-:W-:Y:S02]  /*25d0*/  USHF.R.U32.HI UR8, URZ, UR13, UR8 ;  /* 0x0000000dff087299 */ /* 0x000fe40008011608 */
[----:B------:R-:W-:-:S02]  /*25e0*/  USEL UR6, UR39, UR16, !UP0 ;  /* 0x0000001027067287 */ /* 0x000fc4000c000000 */
[----:B------:R-:W-:Y:S02]  /*25f0*/  USEL UR8, UR41, UR8, !UP2 ;  /* 0x0000000829087287 */ /* 0x000fe4000d000000 */
[----:B-1----:R-:W-:Y:S01]  /*2600*/  UIMAD.WIDE.U32 UR16, UR6, UR10, URZ ;  /* 0x0000000a061072a5 */ /* 0x002fe2000f8e00ff */
[----:B------:R-:W-:Y:S01]  /*2610*/  UMOV UR4, UR23 ;  /* 0x0000001700047c82 */ /* 0x000fe20008000000 */
[----:B------:R-:W-:Y:S02]  /*2620*/  UIMAD.WIDE.U32 UR18, UR38, UR12, URZ ;  /* 0x0000000c261272a5 */ /* 0x000fe4000f8e00ff */
[----:B------:R-:W-:-:S03]  /*2630*/  UIMAD.WIDE.U32 UR22, UR8, UR10, URZ ;  /* 0x0000000a081672a5 */ /* 0x000fc6000f8e00ff */
[----:B------:R-:W-:Y:S01]  /*2640*/  UMOV UR16, UR17 ;  /* 0x0000001100107c82 */ /* 0x000fe20008000000 */
[----:B------:R-:W-:Y:S02]  /*2650*/  USHF.R.U32.HI UR4, URZ, UR25, UR4 ;  /* 0x00000019ff047299 */ /* 0x000fe40008011604 */
[----:B------:R-:W-:Y:S01]  /*2660*/  @UP3 USHF.R.U32.HI UR6, URZ, UR11, UR16 ;  /* 0x0000000bff063299 */ /* 0x000fe20008011610 */
[----:B------:R-:W-:Y:S01]  /*2670*/  UMOV UR18, UR19 ;  /* 0x0000001300127c82 */ /* 0x000fe20008000000 */
[----:B------:R-:W-:Y:S01]  /*2680*/  UMOV UR22, UR23 ;  /* 0x0000001700167c82 */ /* 0x000fe20008000000 */
[----:B------:R-:W-:Y:S02]  /*2690*/  USHF.R.U32.HI UR13, URZ, UR13, UR18 ;  /* 0x0000000dff0d7299 */ /* 0x000fe40008011612 */
[----:B------:R-:W-:Y:S02]  /*26a0*/  USEL UR4, UR37, UR4, !UP0 ;  /* 0x0000000425047287 */ /* 0x000fe4000c000000 */
[----:B------:R-:W-:-:S02]  /*26b0*/  @UP3 USHF.R.U32.HI UR8, URZ, UR11, UR22 ;  /* 0x0000000bff083299 */ /* 0x000fc40008011616 */
[----:B------:R-:W-:Y:S02]  /*26c0*/  UIMAD UR9, UR40, UR6, URZ ;  /* 0x00000006280972a4 */ /* 0x000fe4000f8e02ff */
[----:B------:R-:W-:Y:S02]  /*26d0*/  USEL UR6, UR38, UR13, !UP2 ;  /* 0x0000000d26067287 */ /* 0x000fe4000d000000 */
[----:B------:R-:W-:Y:S02]  /*26e0*/  UIMAD UR12, UR40, UR8, URZ ;  /* 0x00000008280c72a4 */ /* 0x000fe4000f8e02ff */
[----:B------:R-:W-:Y:S02]  /*26f0*/  UISETP.GE.AND UP0, UPT, UR4, UR9, UPT ;  /* 0x000000090400728c */ /* 0x000fe4000bf06270 */
[----:B------:R-:W-:Y:S02]  /*2700*/  UIMAD.WIDE.U32 UR16, UR4, UR10, URZ ;  /* 0x0000000a041072a5 */ /* 0x000fe4000f8e00ff */
[----:B------:R-:W-:-:S02]  /*2710*/  UISETP.GE.OR UP0, UPT, UR6, UR12, UP0 ;  /* 0x0000000c0600728c */ /* 0x000fc40008706670 */
        /* <DEDUP_REMOVED lines=19> */
.L_x_41:
[----:B------:R-:W2:Y:S02]  /*2850*/  LDCU UR4, c[0x0][0xb30] ;  /* 0x00016600ff0477ac */ /* 0x000ea40008000800 */
[----:B--2---:R-:W-:-:S09]  /*2860*/  UISETP.NE.AND UP0, UPT, UR4, 0x1, UPT ;  /* 0x000000010400788c */ /* 0x004fd2000bf05270 */
[----:B------:R-:W-:Y:S05]  /*2870*/  BRA.U UP0, `(.L_x_42) ;  /* 0x0000000100447547 */ /* 0x000fea000b800000 */
[----:B------:R-:W2:Y:S01]  /*2880*/  LDCU.128 UR12, c[0x0][0xb10] ;  /* 0x00016200ff0c77ac */ /* 0x000ea20008000c00 */
[----:B------:R-:W3:Y:S01]  /*2890*/  LDCU UR16, c[0x0][0xb0c] ;  /* 0x00016180ff1077ac */ /* 0x000ee20008000800 */
[----:B------:R-:W4:Y:S01]  /*28a0*/  LDCU UR17, c[0x0][0xb20] ;  /* 0x00016400ff1177ac */ /* 0x000f220008000800 */
[----:B--2---:R-:W-:Y:S02]  /*28b0*/  UIMAD.WIDE.U32 UR10, UR38, UR12, URZ ;  /* 0x0000000c260a72a5 */ /* 0x004fe4000f8e00ff */
[----:B------:R-:W-:Y:S02]  /*28c0*/  UIMAD.WIDE.U32 UR8, UR37, UR15, URZ ;  /* 0x0000000f250872a5 */ /* 0x000fe4000f8e00ff */
[----:B---3--:R-:W-:Y:S02]  /*28d0*/  UISETP.NE.AND UP2, UPT, UR16, 0x1, UPT ;  /* 0x000000011000788c */ /* 0x008fe4000bf45270 */
[----:B------:R-:W-:Y:S01]  /*28e0*/  UISETP.NE.AND UP0, UPT, UR14, 0x1, UPT ;  /* 0x000000010e00788c */ /* 0x000fe2000bf05270 */
[----:B------:R-:W-:-:S02]  /*28f0*/  UMOV UR6, UR11 ;  /* 0x0000000b00067c82 */ /* 0x000fc40008000000 */
[----:B------:R-:W-:Y:S01]  /*2900*/  UMOV UR4, UR9 ;  /* 0x0000000900047c82 */ /* 0x000fe20008000000 */
[----:B------:R-:W-:Y:S02]  /*2910*/  USHF.R.U32.HI UR6, URZ, UR13, UR6 ;  /* 0x0000000dff067299 */ /* 0x000fe40008011606 */
[----:B----4-:R-:W-:Y:S02]  /*2920*/  USHF.R.U32.HI UR4, URZ, UR17, UR4 ;  /* 0x00000011ff047299 */ /* 0x010fe40008011604 */
[----:B------:R-:W-:Y:S02]  /*2930*/  USEL UR6, UR38, UR6, !UP2 ;  /* 0x0000000626067287 */ /* 0x000fe4000d000000 */
[----:B------:R-:W-:-:S04]  /*2940*/  USEL UR4, UR37, UR4, !UP0 ;  /* 0x0000000425047287 */ /* 0x000fc8000c000000 */
[----:B------:R-:W-:Y:S02]  /*2950*/  UIADD3 UR8, UPT, UPT, UR6, -UR4, URZ ;  /* 0x8000000406087290 */ /* 0x000fe4000fffe0ff */
[----:B------:R-:W-:Y:S02]  /*2960*/  UIADD3 UR4, UPT, UPT, -UR6, UR4, URZ ;  /* 0x0000000406047290 */ /* 0x000fe4000fffe1ff */
[----:B------:R-:W-:Y:S02]  /*2970*/  UIMAD UR37, UR8, UR14, UR37 ;  /* 0x0000000e082572a4 */ /* 0x000fe4000f8e0225 */
[----:B------:R-:W-:-:S12]  /*2980*/  UIMAD UR38, UR4, UR16, UR38 ;  /* 0x00000010042672a4 */ /* 0x000fd8000f8e0226 */
.L_x_42:
[----:B------:R-:W-:Y:S01]  /*2990*/  VIADD R11, R11, 0x1 ;  /* 0x000000010b0b7836 */ /* 0x000fe20000000000 */
[----:B------:R-:W-:Y:S01]  /*29a0*/  PLOP3.LUT P1, PT, PT, PT, PT, 0x80, 0x8 ;  /* 0x000000000008781c */ /* 0x000fe20003f2f070 */
[----:B------:R-:W-:Y:S02]  /*29b0*/  UIADD3 UR46, UPT, UPT, UR38, UR58, URZ ;  /* 0x0000003a262e7290 */ /* 0x000fe4000fffe0ff */
[----:B------:R-:W-:Y:S01]  /*29c0*/  UIADD3 UR45, UPT, UPT, UR37, UR55, URZ ;  /* 0x00000037252d7290 */ /* 0x000fe2000fffe0ff */
[----:B------:R-:W-:-:S04]  /*29d0*/  ISETP.NE.AND P0, PT, R11, 0x2, PT ;  /* 0x000000020b00780c */ /* 0x000fc80003f05270 */
[----:B-1----:R-:W-:Y:S02]  /*29e0*/  SEL R0, RZ, 0x1, P0 ;  /* 0x00000001ff007807 */ /* 0x002fe40000000000 */
[----:B------:R-:W-:Y:S02]  /*29f0*/  SEL R11, R11, RZ, P0 ;  /* 0x000000ff0b0b7207 */ /* 0x000fe40000000000 */
[----:B------:R-:W-:Y:S01]  /*2a00*/  LOP3.LUT R10, R10, R0, RZ, 0x3c, !PT ;  /* 0x000000000a0a7212 */ /* 0x000fe200078e3cff */
[----:B------:R-:W-:Y:S06]  /*2a10*/  BRA.U UP1, `(.L_x_43) ;  /* 0xfffffff101607547 */ /* 0x000fec000b83ffff */
[----:B------:R-:W-:Y:S01]  /*2a20*/  UIADD3 UR7, UPT, UPT, UR7, 0x110, URZ ;  /* 0x0000011007077890 */ /* 0x000fe2000fffe0ff */
[----:B------:R-:W-:-:S03]  /*2a30*/  SHF.L.U32 R2, R12, 0x1f, RZ ;  /* 0x0000001f0c027819 */ /* 0x000fc600000006ff */
[----:B------:R-:W-:-:S09]  /*2a40*/  ULEA UR4, UR5, UR7, 0x3 ;  /* 0x0000000705047291 */ /* 0x000fd2000f8e18ff */
[----:B------:R-:W1:Y:S02]  /*2a50*/  SYNCS.PHASECHK.TRANS64.TRYWAIT P0, [UR4], R2 ;  /* 0x00000002ff0075a7 */ /* 0x000e640008001104 */
[----:B-1----:R-:W-:Y:S05]  /*2a60*/  @!P0 BRA `(.L_x_44) ;  /* 0x00000058006c8947 */ /* 0x002fea0003800000 */
.L_x_138:
[----:B------:R-:W-:-:S04]  /*2a70*/  UIADD3 UR4, UPT, UPT, UR5, 0x1, URZ ;  /* 0x0000000105047890 */ /* 0x000fc8000fffe0ff */
[----:B------:R-:W-:-:S04]  /*2a80*/  UISETP.NE.AND UP0, UPT, UR4, 0x22, UPT ;  /* 0x000000220400788c */ /* 0x000fc8000bf05270 */
[----:B------:R-:W-:Y:S02]  /*2a90*/  USEL UR6, URZ, 0x1, UP0 ;  /* 0x00000001ff067887 */ /* 0x000fe40008000000 */
[----:B------:R-:W-:-:S04]  /*2aa0*/  USEL UR4, UR4, URZ, UP0 ;  /* 0x000000ff04047287 */ /* 0x000fc80008000000 */
[----:B------:R-:W-:Y:S01]  /*2ab0*/  ULEA UR5, UR4, UR7, 0x3 ;  /* 0x0000000704057291 */ /* 0x000fe2000f8e18ff */
[----:B-1----:R-:W-:-:S04]  /*2ac0*/  LOP3.LUT R2, R12, UR6, RZ, 0x3c, !PT ;  /* 0x000000060c027c12 */ /* 0x002fc8000f8e3cff */
[----:B------:R-:W-:-:S04]  /*2ad0*/  SHF.L.U32 R3, R2, 0x1f, RZ ;  /* 0x0000001f02037819 */ /* 0x000fc800000006ff */
[----:B------:R-:W1:Y:S02]  /*2ae0*/  SYNCS.PHASECHK.TRANS64.TRYWAIT P0, [UR5], R3 ;  /* 0x00000003ff0075a7 */ /* 0x000e640008001105 */
[----:B-1----:R-:W-:Y:S05]  /*2af0*/  @!P0 BRA `(.L_x_45) ;  /* 0x0000005800608947 */ /* 0x002fea0003800000 */
.L_x_140:
[----:B------:R-:W-:-:S04]  /*2b00*/  UIADD3 UR4, UPT, UPT, UR4, 0x1, URZ ;  /* 0x0000000104047890 */ /* 0x000fc8000fffe0ff */
[----:B------:R-:W-:-:S04]  /*2b10*/  UISETP.NE.AND UP0, UPT, UR4, 0x22, UPT ;  /* 0x000000220400788c */ /* 0x000fc8000bf05270 */
[----:B------:R-:W-:Y:S02]  /*2b20*/  USEL UR6, URZ, 0x1, UP0 ;  /* 0x00000001ff067887 */ /* 0x000fe40008000000 */
[----:B------:R-:W-:-:S04]  /*2b30*/  USEL UR4, UR4, URZ, UP0 ;  /* 0x000000ff04047287 */ /* 0x000fc80008000000 */
[----:B------:R-:W-:Y:S01]  /*2b40*/  ULEA UR5, UR4, UR7, 0x3 ;  /* 0x0000000704057291 */ /* 0x000fe2000f8e18ff */
[----:B------:R-:W-:-:S04]  /*2b50*/  LOP3.LUT R2, R2, UR6, RZ, 0x3c, !PT ;  /* 0x0000000602027c12 */ /* 0x000fc8000f8e3cff */
[----:B-1----:R-:W-:-:S04]  /*2b60*/  SHF.L.U32 R3, R2, 0x1f, RZ ;  /* 0x0000001f02037819 */ /* 0x002fc800000006ff */
[----:B------:R-:W1:Y:S02]  /*2b70*/  SYNCS.PHASECHK.TRANS64.TRYWAIT P0, [UR5], R3 ;  /* 0x00000003ff0075a7 */ /* 0x000e640008001105 */
[----:B-1----:R-:W-:Y:S05]  /*2b80*/  @!P0 BRA `(.L_x_46) ;  /* 0x0000005800548947 */ /* 0x002fea0003800000 */
.L_x_142:
        /* <DEDUP_REMOVED lines=9> */
.L_x_144:
        /* <DEDUP_REMOVED lines=9> */
.L_x_146:
        /* <DEDUP_REMOVED lines=9> */
.L_x_148:
        /* <DEDUP_REMOVED lines=9> */
.L_x_150:
        /* <DEDUP_REMOVED lines=9> */
.L_x_152:
        /* <DEDUP_REMOVED lines=9> */
.L_x_154:
        /* <DEDUP_REMOVED lines=9> */
.L_x_156:
        /* <DEDUP_REMOVED lines=9> */
.L_x_158:
        /* <DEDUP_REMOVED lines=9> */
.L_x_160:
        /* <DEDUP_REMOVED lines=9> */
.L_x_162:
        /* <DEDUP_REMOVED lines=9> */
.L_x_164:
        /* <DEDUP_REMOVED lines=9> */
.L_x_166:
        /* <DEDUP_REMOVED lines=9> */
.L_x_168:
        /* <DEDUP_REMOVED lines=9> */
.L_x_170:
        /* <DEDUP_REMOVED lines=9> */
.L_x_172:
        /* <DEDUP_REMOVED lines=9> */
.L_x_174:
        /* <DEDUP_REMOVED lines=9> */
.L_x_176:
        /* <DEDUP_REMOVED lines=9> */
.L_x_178:
        /* <DEDUP_REMOVED lines=9> */
.L_x_180:
        /* <DEDUP_REMOVED lines=9> */
.L_x_182:
        /* <DEDUP_REMOVED lines=9> */
.L_x_184:
        /* <DEDUP_REMOVED lines=9> */
.L_x_186:
        /* <DEDUP_REMOVED lines=9> */
.L_x_188:
        /* <DEDUP_REMOVED lines=9> */
.L_x_190:
        /* <DEDUP_REMOVED lines=9> */
.L_x_192:
        /* <DEDUP_REMOVED lines=9> */
.L_x_194:
        /* <DEDUP_REMOVED lines=9> */
.L_x_196:
        /* <DEDUP_REMOVED lines=9> */
.L_x_198:
        /* <DEDUP_REMOVED lines=9> */
.L_x_200:
        /* <DEDUP_REMOVED lines=9> */
.L_x_202:
[----:B------:R-:W-:-:S04]  /*3c70*/  UIADD3 UR4, UPT, UPT, UR4, 0x1, URZ ;  /* 0x0000000104047890 */ /* 0x000fc8000fffe0ff */
[----:B------:R-:W-:-:S04]  /*3c80*/  UISETP.NE.AND UP0, UPT, UR4, 0x22, UPT ;  /* 0x000000220400788c */ /* 0x000fc8000bf05270 */
[----:B------:R-:W-:Y:S02]  /*3c90*/  USEL UR5, URZ, 0x1, UP0 ;  /* 0x00000001ff057887 */ /* 0x000fe40008000000 */
[----:B------:R-:W-:-:S04]  /*3ca0*/  USEL UR4, UR4, URZ, UP0 ;  /* 0x000000ff04047287 */ /* 0x000fc80008000000 */
[----:B------:R-:W-:Y:S01]  /*3cb0*/  ULEA UR4, UR4, UR7, 0x3 ;  /* 0x0000000704047291 */ /* 0x000fe2000f8e18ff */
[----:B------:R-:W-:-:S04]  /*3cc0*/  LOP3.LUT R2, R2, UR5, RZ, 0x3c, !PT ;  /* 0x0000000502027c12 */ /* 0x000fc8000f8e3cff */
[----:B------:R-:W-:Y:S01]  /*3cd0*/  SHF.L.U32 R2, R2, 0x1f, RZ ;  /* 0x0000001f02027819 */ /* 0x000fe200000006ff */
[----:B-1----:R-:W-:-:S07]  /*3ce0*/  IMAD.U32 R0, RZ, RZ, UR4 ;  /* 0x00000004ff007e24 */ /* 0x002fce000f8e00ff */
.L_x_77:
[----:B-1----:R1:W2:Y:S02]  /*3cf0*/  SYNCS.PHASECHK.TRANS64.TRYWAIT P0, [R0+URZ], R2 ;  /* 0x00000002000075a7 */ /* 0x0022a400080011ff */
[----:B--2---:R-:W-:Y:S05]  /*3d00*/  @!P0 NANOSLEEP.SYNCS 0x989680 ;  /* 0x009896800000895d */ /* 0x004fea0003900000 */
[----:B------:R-:W2:Y:S02]  /*3d10*/  @!P0 SYNCS.PHASECHK.TRANS64 P0, [R0+URZ], R2 ;  /* 0x00000002000085a7 */ /* 0x000ea400080010ff */
[----:B--2---:R-:W-:Y:S05]  /*3d20*/  @P0 EXIT ;  /* 0x000000000000094d */ /* 0x004fea0003800000 */
[----:B------:R-:W-:Y:S05]  /*3d30*/  BRA `(.L_x_77) ;  /* 0xfffffffc00ec7947 */ /* 0x000fea000383ffff */
.L_x_23:
[----:B------:R-:W-:-:S04]  /*3d40*/  UISETP.NE.AND UP0, UPT, UR61, URZ, UPT ;  /* 0x000000ff3d00728c */ /* 0x000fc8000bf05270 */
[----:B------:R-:W-:-:S09]  /*3d50*/  UISETP.NE.OR UP0, UPT, UR22, 0x1, UP0 ;  /* 0x000000011600788c */ /* 0x000fd20008705670 */
[----:B------:R-:W-:Y:S05]  /*3d60*/  BRA.U UP0, `(.L_x_78) ;  /* 0x0000000500487547 */ /* 0x000fea000b800000 */
[----:B------:R-:W-:Y:S01]  /*3d70*/  ISETP.GE.U32.AND P2, PT, R0, 0x2, PT ;  /* 0x000000020000780c */ /* 0x000fe20003f46070 */
[----:B------:R-:W-:Y:S01]  /*3d80*/  IMAD.MOV.U32 R12, RZ, RZ, 0x1 ;  /* 0x00000001ff0c7424 */ /* 0x000fe200078e00ff */
[----:B------:R-:W-:Y:S02]  /*3d90*/  CS2R R10, SRZ ;  /* 0x00000000000a7805 */ /* 0x000fe4000001ff00 */
[----:B------:R-:W-:Y:S01]  /*3da0*/  CS2R R8, SRZ ;  /* 0x0000000000087805 */ /* 0x000fe2000001ff00 */
[----:B------:R-:W-:Y:S01]  /*3db0*/  UMOV UR4, 0x400 ;  /* 0x0000040000047882 */ /* 0x000fe20000000000 */
[----:B------:R-:W-:Y:S01]  /*3dc0*/  UMOV UR5, URZ ;  /* 0x000000ff00057c82 */ /* 0x000fe20008000000 */
[----:B------:R-:W-:-:S12]  /*3dd0*/  ULEA UR6, UR61, UR4, 0x18 ;  /* 0x000000043d067291 */ /* 0x000fd8000f8ec0ff */
.L_x_82:
[----:B------:R-:W-:Y:S02]  /*3de0*/  LEA R2, R8, UR6, 0x3 ;  /* 0x0000000608027c11 */ /* 0x000fe4000f8e18ff */
[----:B------:R-:W-:-:S03]  /*3df0*/  SHF.L.U32 R4, R9, 0x1f, RZ ;  /* 0x0000001f09047819 */ /* 0x000fc600000006ff */
[----:B------:R-:W-:Y:S01]  /*3e00*/  VIADD R5, R2, 0x2b0 ;  /* 0x000002b002057836 */ /* 0x000fe20000000000 */
[----:B------:R-:W1:Y:S02]  /*3e10*/  SYNCS.PHASECHK.TRANS64.TRYWAIT P0, [R2+URZ+0x2a0], R4 ;  /* 0x0002a004020075a7 */ /* 0x000e6400080011ff */
[----:B-1----:R-:W-:Y:S05]  /*3e20*/  @!P0 BRA `(.L_x_79) ;  /* 0x0000005000948947 */ /* 0x002fea0003800000 */
.L_x_203:
[----:B------:R-:W-:Y:S01]  /*3e30*/  ULEA UR4, UR5, UR6, 0x3 ;  /* 0x0000000605047291 */ /* 0x000fe2000f8e18ff */
[----:B-1----:R-:W-:Y:S01]  /*3e40*/  PRMT R2, RZ, 0x654, R5 ;  /* 0x00000654ff027816 */ /* 0x002fe20000000005 */
[----:B------:R-:W-:Y:S01]  /*3e50*/  @!P2 IMAD.MOV.U32 R4, RZ, RZ, 0x10 ;  /* 0x00000010ff04a424 */ /* 0x000fe200078e00ff */
[----:B------:R-:W-:Y:S01]  /*3e60*/  SHF.L.U32 R5, R12, 0x1f, RZ ;  /* 0x0000001f0c057819 */ /* 0x000fe200000006ff */
[----:B------:R-:W-:Y:S01]  /*3e70*/  UIADD3 UR7, UPT, UPT, UR4, 0x240, URZ ;  /* 0x0000024004077890 */ /* 0x000fe2000fffe0ff */
[----:B------:R1:W-:Y:S05]  /*3e80*/  SYNCS.ARRIVE.TRANS64.RED.A1T0 RZ, [R2+URZ], RZ ;  /* 0x000000ff02ff79a7 */ /* 0x0003ea00081004ff */
[----:B------:R-:W-:Y:S01]  /*3e90*/  IMAD.U32 R6, RZ, RZ, UR7 ;  /* 0x00000007ff067e24 */ /* 0x000fe2000f8e00ff */
[----:B------:R-:W2:Y:S04]  /*3ea0*/  SYNCS.PHASECHK.TRANS64.TRYWAIT P0, [UR4+0x250], R5 ;  /* 0x00025005ff0075a7 */ /* 0x000ea80008001104 */
[----:B------:R-:W-:Y:S01]  /*3eb0*/  PRMT R6, R0, 0x654, R6 ;  /* 0x0000065400067816 */ /* 0x000fe20000000006 */
[----:B-12---:R-:W-:Y:S06]  /*3ec0*/  @!P0 BRA `(.L_x_80) ;  /* 0x0000005000808947 */ /* 0x006fec0003800000 */
.L_x_205:
[----:B------:R-:W-:Y:S01]  /*3ed0*/  ULEA UR8, UR5, UR6, 0x4 ;  /* 0x0000000605087291 */ /* 0x000fe2000f8e20ff */
[----:B------:R-:W-:Y:S01]  /*3ee0*/  SEL R3, R6, R3, !P2 ;  /* 0x0000000306037207 */ /* 0x000fe20005000000 */
[----:B------:R-:W-:Y:S01]  /*3ef0*/  UIADD3 UR9, UPT, UPT, UR4, 0x240, URZ ;  /* 0x0000024004097890 */ /* 0x000fe2000fffe0ff */
[----:B-1----:R-:W-:Y:S01]  /*3f00*/  LEA R2, R11, UR6, 0x3 ;  /* 0x000000060b027c11 */ /* 0x002fe2000f8e18ff */
[----:B------:R-:W-:Y:S01]  /*3f10*/  UIADD3 UR8, UPT, UPT, UR8, 0x2d0, URZ ;  /* 0x000002d008087890 */ /* 0x000fe2000fffe0ff */
[----:B------:R1:W-:Y:S01]  /*3f20*/  @!P2 SYNCS.ARRIVE.TRANS64.RED RZ, [R3+URZ], R4 ;  /* 0x0000000403ffa9a7 */ /* 0x0003e200080004ff */
[----:B------:R-:W-:Y:S01]  /*3f30*/  UIADD3 UR4, UPT, UPT, UR5, 0x1, URZ ;  /* 0x0000000105047890 */ /* 0x000fe2000fffe0ff */
[----:B------:R-:W-:-:S03]  /*3f40*/  VIADD R8, R8, 0x1 ;  /* 0x0000000108087836 */ /* 0x000fc60000000000 */
[----:B------:R-:W-:Y:S02]  /*3f50*/  UISETP.NE.AND UP0, UPT, UR4, 0x2, UPT ;  /* 0x000000020400788c */ /* 0x000fe4000bf05270 */
[----:B------:R-:W-:Y:S01]  /*3f60*/  ISETP.NE.AND P0, PT, R8, 0x2, PT ;  /* 0x000000020800780c */ /* 0x000fe20003f05270 */
[----:B------:R-:W-:Y:S06]  /*3f70*/  UGETNEXTWORKID.BROADCAST [UR8], [UR9] ;  /* 0x00000000080073ca */ /* 0x000fec0008000100 */
[----:B------:R-:W-:Y:S02]  /*3f80*/  USEL UR7, URZ, 0x1, UP0 ;  /* 0x00000001ff077887 */ /* 0x000fe40008000000 */
[----:B------:R-:W-:-:S04]  /*3f90*/  USEL UR5, UR4, URZ, UP0 ;  /* 0x000000ff04057287 */ /* 0x000fc80008000000 */
[----:B------:R-:W-:Y:S02]  /*3fa0*/  LOP3.LUT R12, R12, UR7, RZ, 0x3c, !PT ;  /* 0x000000070c0c7c12 */ /* 0x000fe4000f8e3cff */
[----:B-1----:R-:W-:-:S04]  /*3fb0*/  SHF.L.U32 R4, R10, 0x1f, RZ ;  /* 0x0000001f0a047819 */ /* 0x002fc800000006ff */
[----:B------:R-:W1:Y:S02]  /*3fc0*/  SYNCS.PHASECHK.TRANS64.TRYWAIT P1, [R2+URZ+0x240], R4 ;  /* 0x00024004020075a7 */ /* 0x000e6400080211ff */
[----:B-1----:R-:W-:Y:S05]  /*3fd0*/  @!P1 BRA `(.L_x_81) ;  /* 0x0000005000549947 */ /* 0x002fea0003800000 */
.L_x_206:
[C---:B-1----:R-:W-:Y:S01]  /*3fe0*/  LEA R4, R11.reuse, UR6, 0x4 ;  /* 0x000000060b047c11 */ /* 0x042fe2000f8e20ff */
[----:B------:R-:W-:Y:S01]  /*3ff0*/  VIADD R2, R2, 0x250 ;  /* 0x0000025002027836 */ /* 0x000fe20000000000 */
[----:B------:R-:W-:Y:S01]  /*4000*/  SEL R8, R8, RZ, P0 ;  /* 0x000000ff08087207 */ /* 0x000fe20000000000 */
[----:B------:R-:W-:-:S03]  /*4010*/  VIADD R11, R11, 0x1 ;  /* 0x000000010b0b7836 */ /* 0x000fc60000000000 */
[----:B------:R-:W1:Y:S01]  /*4020*/  LDS.128 R4, [R4+0x2d0] ;  /* 0x0002d00004047984 */ /* 0x000e620000000c00 */
[----:B------:R-:W-:Y:S02]  /*4030*/  PRMT R2, RZ, 0x654, R2 ;  /* 0x00000654ff027816 */ /* 0x000fe40000000002 */
[C---:B------:R-:W-:Y:S01]  /*4040*/  ISETP.NE.AND P1, PT, R11.reuse, 0x2, PT ;  /* 0x000000020b00780c */ /* 0x040fe20003f25270 */
[----:B------:R-:W-:Y:S01]  /*4050*/  @!PT LDS RZ, [RZ] ;  /* 0x00000000fffff984 */ /* 0x000fe20000000800 */
[----:B------:R-:W-:Y:S01]  /*4060*/  @!PT LDS RZ, [RZ] ;  /* 0x00000000fffff984 */ /* 0x000fe20000000800 */
[----:B------:R-:W-:Y:S01]  /*4070*/  @!PT LDS RZ, [RZ] ;  /* 0x00000000fffff984 */ /* 0x000fe20000000800 */
[----:B------:R-:W-:Y:S01]  /*4080*/  @!PT LDS RZ, [RZ] ;  /* 0x00000000fffff984 */ /* 0x000fe20000000800 */
[----:B------:R2:W-:Y:S06]  /*4090*/  MEMBAR.ALL.CTA ;  /* 0x0000000000007992 */ /* 0x0005ec0000008000 */
[----:B--2---:R-:W2:Y:S01]  /*40a0*/  FENCE.VIEW.ASYNC.S ;  /* 0x00000000000073c6 */ /* 0x004ea20000000000 */
[----:B------:R-:W-:Y:S01]  /*40b0*/  SEL R11, R11, RZ, P1 ;  /* 0x000000ff0b0b7207 */ /* 0x000fe20000800000 */
[----:B--2---:R2:W-:Y:S01]  /*40c0*/  SYNCS.ARRIVE.TRANS64.RED.A1T0 RZ, [R2+URZ], RZ ;  /* 0x000000ff02ff79a7 */ /* 0x0045e200081004ff */
[----:B-1----:R-:W-:-:S02]  /*40d0*/  LOP3.LUT P3, RZ, R6, 0x1, RZ, 0xc0, !PT ;  /* 0x0000000106ff7812 */ /* 0x002fc4000786c0ff */
[----:B------:R-:W-:-:S04]  /*40e0*/  SEL R4, RZ, 0x1, P1 ;  /* 0x00000001ff047807 */ /* 0x000fc80000800000 */
[----:B------:R-:W-:Y:S02]  /*40f0*/  LOP3.LUT R10, R10, R4, RZ, 0x3c, !PT ;  /* 0x000000040a0a7212 */ /* 0x000fe400078e3cff */
[----:B--2---:R-:W-:-:S04]  /*4100*/  SEL R2, RZ, 0x1, P0 ;  /* 0x00000001ff027807 */ /* 0x004fc80000000000 */
[----:B------:R-:W-:Y:S01]  /*4110*/  LOP3.LUT R9, R9, R2, RZ, 0x3c, !PT ;  /* 0x0000000209097212 */ /* 0x000fe200078e3cff */
[----:B------:R-:W-:Y:S06]  /*4120*/  @P3 BRA `(.L_x_82) ;  /* 0xfffffffc002c3947 */ /* 0x000fec000383ffff */
[----:B------:R-:W-:Y:S01]  /*4130*/  ULEA UR4, UR5, UR6, 0x3 ;  /* 0x0000000605047291 */ /* 0x000fe2000f8e18ff */
[----:B------:R-:W-:-:S08]  /*4140*/  SHF.L.U32 R2, R12, 0x1f, RZ ;  /* 0x0000001f0c027819 */ /* 0x000fd000000006ff */
[----:B------:R-:W1:Y:S02]  /*4150*/  SYNCS.PHASECHK.TRANS64 P0, [UR4+0x250], R2 ;  /* 0x00025002ff0075a7 */ /* 0x000e640008001004 */
[----:B-1----:R-:W-:Y:S05]  /*4160*/  @P0 BRA `(.L_x_83) ;  /* 0x0000000000080947 */ /* 0x002fea0003800000 */
[----:B------:R-:W1:Y:S02]  /*4170*/  SYNCS.PHASECHK.TRANS64.TRYWAIT P0, [UR4+0x250], R2 ;  /* 0x00025002ff0075a7 */ /* 0x000e640008001104 */
[----:B-1----:R-:W-:Y:S05]  /*4180*/  @!P0 BRA `(.L_x_84) ;  /* 0x0000004c00fc8947 */ /* 0x002fea0003800000 */
.L_x_83:
[----:B------:R-:W-:-:S04]  /*4190*/  UIADD3 UR7, UPT, UPT, UR5, 0x1, URZ ;  /* 0x0000000105077890 */ /* 0x000fc8000fffe0ff */
[----:B------:R-:W-:-:S04]  /*41a0*/  UISETP.NE.AND UP0, UPT, UR7, 0x2, UPT ;  /* 0x000000020700788c */ /* 0x000fc8000bf05270 */
[----:B------:R-:W-:Y:S02]  /*41b0*/  USEL UR8, URZ, 0x1, UP0 ;  /* 0x00000001ff087887 */ /* 0x000fe40008000000 */
[----:B------:R-:W-:-:S04]  /*41c0*/  USEL UR7, UR7, URZ, UP0 ;  /* 0x000000ff07077287 */ /* 0x000fc80008000000 */
[----:B------:R-:W-:Y:S01]  /*41d0*/  ULEA UR7, UR7, UR6, 0x3 ;  /* 0x0000000607077291 */ /* 0x000fe2000f8e18ff */
[----:B-1----:R-:W-:-:S04]  /*41e0*/  LOP3.LUT R2, R12, UR8, RZ, 0x3c, !PT ;  /* 0x000000080c027c12 */ /* 0x002fc8000f8e3cff */
[----:B------:R-:W-:-:S04]  /*41f0*/  SHF.L.U32 R0, R2, 0x1f, RZ ;  /* 0x0000001f02007819 */ /* 0x000fc800000006ff */
[----:B------:R-:W1:Y:S02]  /*4200*/  SYNCS.PHASECHK.TRANS64 P0, [UR7+0x250], R0 ;  /* 0x00025000ff0075a7 */ /* 0x000e640008001007 */
[----:B-1----:R-:W-:Y:S05]  /*4210*/  @P0 EXIT ;  /* 0x000000000000094d */ /* 0x002fea0003800000 */
[----:B------:R-:W-:Y:S02]  /*4220*/  SHF.L.U32 R2, R2, 0x1f, RZ ;  /* 0x0000001f02027819 */ /* 0x000fe400000006ff */
[----:B------:R-:W-:-:S07]  /*4230*/  MOV R0, UR7 ;  /* 0x0000000700007c02 */ /* 0x000fce0008000f00 */
.L_x_85:
[----:B-1----:R1:W2:Y:S02]  /*4240*/  SYNCS.PHASECHK.TRANS64.TRYWAIT P0, [R0+URZ+0x250], R2 ;  /* 0x00025002000075a7 */ /* 0x0022a400080011ff */
[----:B--2---:R-:W-:Y:S05]  /*4250*/  @!P0 NANOSLEEP.SYNCS 0x989680 ;  /* 0x009896800000895d */ /* 0x004fea0003900000 */
[----:B------:R-:W2:Y:S02]  /*4260*/  @!P0 SYNCS.PHASECHK.TRANS64 P0, [R0+URZ+0x250], R2 ;  /* 0x00025002000085a7 */ /* 0x000ea400080010ff */
[----:B--2---:R-:W-:Y:S05]  /*4270*/  @P0 EXIT ;  /* 0x000000000000094d */ /* 0x004fea0003800000 */
[----:B------:R-:W-:Y:S05]  /*4280*/  BRA `(.L_x_85) ;  /* 0xfffffffc00ec7947 */ /* 0x000fea000383ffff */
.L_x_78:
[----:B------:R-:W-:Y:S05]  /*4290*/  BRA.U UP4, `(.L_x_86) ;  /* 0x0000000d04687547 */ /* 0x000fea000b800000 */
[----:B------:R-:W-:Y:S01]  /*42a0*/  UMOV UR4, 0x40 ;  /* 0x0000004000047882 */ /* 0x000fe20000000000 */
[----:B------:R-:W-:Y:S01]  /*42b0*/  NOP ;  /* 0x0000000000007918 */ /* 0x000fe20000000000 */
[----:B------:R-:W-:Y:S01]  /*42c0*/  ULEA UR5, UR61, UR4, 0x18 ;  /* 0x000000043d057291 */ /* 0x000fe2000f8ec0ff */
[----:B------:R-:W-:Y:S02]  /*42d0*/  UMOV UR6, 0x400 ;  /* 0x0000040000067882 */ /* 0x000fe40000000000 */
[----:B------:R-:W-:-:S06]  /*42e0*/  ULEA UR6, UR61, UR6, 0x18 ;  /* 0x000000063d067291 */ /* 0x000fcc000f8ec0ff */
[----:B------:R-:W1:Y:S02]  /*42f0*/  LDS.U8 R0, [UR5+0x1c] ;  /* 0x00001c05ff007984 */ /* 0x000e640008000000 */
[----:B-1----:R-:W-:-:S13]  /*4300*/  ISETP.NE.AND P0, PT, R0, RZ, PT ;  /* 0x000000ff0000720c */ /* 0x002fda0003f05270 */
[----:B------:R-:W-:Y:S05]  /*4310*/  @P0 BRA `(.L_x_87) ;  /* 0x0000000000580947 */ /* 0x000fea0003800000 */
[----:B------:R-:W-:-:S13]  /*4320*/  ELECT P0, URZ, PT ;  /* 0x0000000000ff782f */ /* 0x000fda0003800000 */
[----:B------:R-:W-:Y:S05]  /*4330*/  @!P0 BRA `(.L_x_88) ;  /* 0x0000000000608947 */ /* 0x000fea0003800000 */
[----:B------:R-:W-:Y:S01]  /*4340*/  UMOV UR4, 0x10 ;  /* 0x0000001000047882 */ /* 0x000fe20000000000 */
[----:B------:R-:W-:Y:S01]  /*4350*/  HFMA2 R0, -RZ, RZ, 0, 5.9604644775390625e-08 ;  /* 0x00000001ff007431 */ /* 0x000fe200000001ff */
[----:B------:R-:W-:-:S03]  /*4360*/  MOV R3, 0xffff ;  /* 0x0000ffff00037802 */ /* 0x000fc60000000f00 */
[----:B------:R-:W-:Y:S04]  /*4370*/  DEPBAR.LE SB1, 0x36 ;  /* 0x00009d800000791a */ /* 0x000fe80000000000 */
[----:B------:R-:W1:Y:S02]  /*4380*/  UTCATOMSWS.FIND_AND_SET.ALIGN UP0, UR4, UR4 ;  /* 0x00000004000475e3 */ /* 0x000e640008000800 */
[----:B-1----:R-:W-:Y:S01]  /*4390*/  MOV R4, UR4 ;  /* 0x0000000400047c02 */ /* 0x002fe20008000f00 */
[----:B------:R-:W-:Y:S06]  /*43a0*/  BRA.U UP0, `(.L_x_89) ;  /* 0x0000000100187547 */ /* 0x000fec000b800000 */
.L_x_90:
[----:B------:R-:W-:Y:S05]  /*43b0*/  NANOSLEEP 0x64 ;  /* 0x000000640000795d */ /* 0x000fea0003800000 */
[----:B------:R-:W-:-:S05]  /*43c0*/  UMOV UR4, 0x10 ;  /* 0x0000001000047882 */ /* 0x000fca0000000000 */
[----:B------:R-:W-:Y:S04]  /*43d0*/  DEPBAR.LE SB1, 0x36 ;  /* 0x00009d800000791a */ /* 0x000fe80000000000 */
[----:B------:R-:W1:Y:S02]  /*43e0*/  UTCATOMSWS.FIND_AND_SET.ALIGN UP0, UR4, UR4 ;  /* 0x00000004000475e3 */ /* 0x000e640008000800 */
[----:B-1----:R-:W-:Y:S01]  /*43f0*/  MOV R4, UR4 ;  /* 0x0000000400047c02 */ /* 0x002fe20008000f00 */
[----:B------:R-:W-:Y:S05]  /*4400*/  BRA.U !UP0, `(.L_x_90) ;  /* 0xfffffffd08e87547 */ /* 0x000fea000b83ffff */
.L_x_89:
[-C--:B------:R-:W-:Y:S02]  /*4410*/  SHF.L.U32 R3, R3, R4.reuse, RZ ;  /* 0x0000000403037219 */ /* 0x080fe400000006ff */
[----:B------:R-:W-:Y:S01]  /*4420*/  SHF.L.U32 R0, R0, R4, RZ ;  /* 0x0000000400007219 */ /* 0x000fe200000006ff */
[----:B------:R-:W-:Y:S02]  /*4430*/  IMAD.SHL.U32 R4, R4, 0x20, RZ ;  /* 0x0000002004047824 */ /* 0x000fe400078e00ff */
[----:B------:R1:W-:Y:S04]  /*4440*/  ATOMS.OR RZ, [UR5+0x14], R3 ;  /* 0x00001403ffff798c */ /* 0x0003e8000b000005 */
[----:B------:R1:W-:Y:S04]  /*4450*/  ATOMS.OR RZ, [UR5+0x18], R0 ;  /* 0x00001800ffff798c */ /* 0x0003e8000b000005 */
[----:B------:R1:W-:Y:S01]  /*4460*/  STS [UR6+0x2f0], R4 ;  /* 0x0002f004ff007988 */ /* 0x0003e20008000806 */
[----:B------:R-:W-:Y:S05]  /*4470*/  BRA `(.L_x_88) ;  /* 0x0000000000107947 */ /* 0x000fea0003800000 */
.L_x_87:
[----:B------:R-:W-:Y:S02]  /*4480*/  MOV R0, 0xffffffff ;  /* 0xffffffff00007802 */ /* 0x000fe40000000f00 */
[----:B------:R-:W-:-:S03]  /*4490*/  MOV R4, 0x44c0 ;  /* 0x000044c000047802 */ /* 0x000fc60000000f00 */
[----:B------:R1:W-:Y:S04]  /*44a0*/  STS [UR6+0x2f0], R0 ;  /* 0x0002f000ff007988 */ /* 0x0003e80008000806 */
[----:B-1---5:R-:W-:Y:S05]  /*44b0*/  CALL.REL.NOINC `($__internal_1_$__cuda_sm10x_tcgen05_guardrail_trap_phase_invalid_during_alloc) ;  /* 0x00000050007c7944 */ /* 0x022fea0003c00000 */
.L_x_88:
[----:B------:R-:W-:Y:S05]  /*44c0*/  WARPSYNC.ALL ;  /* 0x0000000000007948 */ /* 0x000fea0003800000 */
[----:B------:R-:W2:Y:S01]  /*44d0*/  S2UR UR4, SR_CgaCtaId ;  /* 0x00000000000479c3 */ /* 0x000ea20000008800 */
[----:B------:R-:W-:Y:S01]  /*44e0*/  UMOV UR13, 0x400 ;  /* 0x00000400000d7882 */ /* 0x000fe20000000000 */
[----:B------:R-:W-:-:S06]  /*44f0*/  NOP ;  /* 0x0000000000007918 */ /* 0x000fcc0000000000 */
[----:B------:R-:W-:Y:S06]  /*4500*/  BAR.ARV 0x6, 0xa0 ;  /* 0x0182800000007b1d */ /* 0x000fec0000002000 */
[----:B------:R-:W3:Y:S01]  /*4510*/  LDCU UR5, c[0x0][0x38c] ;  /* 0x00007180ff0577ac */ /* 0x000ee20008000800 */
[----:B------:R-:W-:Y:S01]  /*4520*/  LOP3.LUT R2, R2, 0xffff, RZ, 0xc0, !PT ;  /* 0x0000ffff02027812 */ /* 0x000fe200078ec0ff */
[----:B------:R-:W-:Y:S01]  /*4530*/  IMAD.MOV.U32 R11, RZ, RZ, 0x1 ;  /* 0x00000001ff0b7424 */ /* 0x000fe200078e00ff */
[----:B------:R-:W-:Y:S01]  /*4540*/  CS2R R8, SRZ ;  /* 0x0000000000087805 */ /* 0x000fe2000001ff00 */
[----:B------:R-:W4:Y:S01]  /*4550*/  LDCU UR8, c[0x0][0x38c] ;  /* 0x00007180ff0877ac */ /* 0x000f220008000800 */
[----:B------:R-:W-:Y:S01]  /*4560*/  R2UR UR15, R2 ;  /* 0x00000000020f72ca */ /* 0x000fe200000e0000 */
[----:B------:R-:W-:Y:S01]  /*4570*/  IMAD.MOV.U32 R10, RZ, RZ, RZ ;  /* 0x000000ffff0a7224 */ /* 0x000fe200078e00ff */
[----:B------:R-:W-:Y:S01]  /*4580*/  UMOV UR19, URZ ;  /* 0x000000ff00137c82 */ /* 0x000fe20008000000 */
[----:B------:R-:W-:Y:S01]  /*4590*/  UMOV UR10, URZ ;  /* 0x000000ff000a7c82 */ /* 0x000fe20008000000 */
[----:B--2---:R-:W-:Y:S01]  /*45a0*/  ULEA UR13, UR4, UR13, 0x18 ;  /* 0x0000000d040d7291 */ /* 0x004fe2000f8ec0ff */
[----:B------:R-:W-:Y:S01]  /*45b0*/  UMOV UR20, 0x0 ;  /* 0x0000000000147882 */ /* 0x000fe20000000000 */
[----:B------:R-:W-:-:S02]  /*45c0*/  UMOV UR21, 0x8100490 ;  /* 0x0810049000157882 */ /* 0x000fc40000000000 */
[----:B------:R-:W-:Y:S02]  /*45d0*/  UIADD3 UR6, UPT, UPT, UR13, 0x4600, URZ ;  /* 0x000046000d067890 */ /* 0x000fe4000fffe0ff */
[----:B------:R-:W-:Y:S02]  /*45e0*/  UIADD3 UR7, UPT, UPT, UR13, 0x26600, URZ ;  /* 0x000266000d077890 */ /* 0x000fe4000fffe0ff */
[----:B---3--:R-:W-:Y:S01]  /*45f0*/  UIADD3 UR5, UPT, UPT, UR5, 0x1f, URZ ;  /* 0x0000001f05057890 */ /* 0x008fe2000fffe0ff */
[----:B-1----:R-:W1:Y:S01]  /*4600*/  LDS R0, [UR13+0x2f0] ;  /* 0x0002f00dff007984 */ /* 0x002e620008000800 */
[----:B------:R-:W-:Y:S02]  /*4610*/  USHF.R.U32.HI UR6, URZ, 0x4, UR6 ;  /* 0x00000004ff067899 */ /* 0x000fe40008011606 */
[----:B------:R-:W-:Y:S02]  /*4620*/  USHF.R.S32.HI UR4, URZ, 0x1f, UR5 ;  /* 0x0000001fff047899 */ /* 0x000fe40008011405 */
[----:B------:R-:W-:-:S02]  /*4630*/  ULOP3.LUT UR6, UR6, 0x3fff, URZ, 0xc0, !UPT ;  /* 0x00003fff06067892 */ /* 0x000fc4000f8ec0ff */
[----:B------:R-:W-:Y:S02]  /*4640*/  ULEA.HI UR4, UR4, UR5, URZ, 0x5 ;  /* 0x0000000504047291 */ /* 0x000fe4000f8f28ff */
[----:B------:R-:W-:Y:S02]  /*4650*/  USHF.R.U32.HI UR5, URZ, 0x4, UR7 ;  /* 0x00000004ff057899 */ /* 0x000fe40008011607 */
[----:B------:R-:W-:Y:S02]  /*4660*/  USHF.R.S32.HI UR22, URZ, 0x5, UR4 ;  /* 0x00000005ff167899 */ /* 0x000fe40008011404 */
[----:B------:R-:W-:Y:S02]  /*4670*/  ULOP3.LUT UR5, UR5, 0x3fff, URZ, 0xc0, !UPT ;  /* 0x00003fff05057892 */ /* 0x000fe4000f8ec0ff */
[----:B------:R-:W-:Y:S02]  /*4680*/  UISETP.LT.AND UP0, UPT, UR22, 0x1, UPT ;  /* 0x000000011600788c */ /* 0x000fe4000bf01270 */
[----:B------:R-:W-:-:S02]  /*4690*/  ULOP3.LUT UR16, UR6, 0x10000, URZ, 0xfc, !UPT ;  /* 0x0001000006107892 */ /* 0x000fc4000f8efcff */
[----:B------:R-:W-:Y:S02]  /*46a0*/  USEL UR23, UR22, 0x1, !UP0 ;  /* 0x0000000116177887 */ /* 0x000fe4000c000000 */
[----:B------:R-:W-:Y:S02]  /*46b0*/  ULOP3.LUT UR17, UR5, 0x10000, URZ, 0xfc, !UPT ;  /* 0x0001000005117892 */ /* 0x000fe4000f8efcff */
[----:B------:R-:W-:Y:S02]  /*46c0*/  UIADD3 UR23, UPT, UPT, -UR23, URZ, URZ ;  /* 0x000000ff17177290 */ /* 0x000fe4000fffe1ff */
[----:B----4-:R-:W-:Y:S01]  /*46d0*/  UISETP.GE.AND UP4, UPT, UR8, 0x1, UPT ;  /* 0x000000010800788c */ /* 0x010fe2000bf86270 */
[----:B-1----:R-:W-:-:S15]  /*46e0*/  R2UR UR24, R0 ;  /* 0x00000000001872ca */ /* 0x002fde00000e0000 */
.L_x_97:
[----:B------:R-:W-:Y:S02]  /*46f0*/  LEA R0, R10, UR13, 0x3 ;  /* 0x0000000d0a007c11 */ /* 0x000fe4000f8e18ff */
[----:B------:R-:W-:Y:S02]  /*4700*/  SHF.L.U32 R2, R9, 0x1f, RZ ;  /* 0x0000001f09027819 */ /* 0x000fe400000006ff */
[----:B------:R-:W-:Y:S01]  /*4710*/  PLOP3.LUT P0, PT, PT, PT, UP4, 0x80, 0x8 ;  /* 0x000000000008781c */ /* 0x000fe20003f0f048 */
[----:B------:R-:W-:Y:S01]  /*4720*/  VIADD R3, R0, 0x250 ;  /* 0x0000025000037836 */ /* 0x000fe20000000000 */
[----:B-1----:R-:W1:Y:S02]  /*4730*/  SYNCS.PHASECHK.TRANS64.TRYWAIT P1, [R0+URZ+0x240], R2 ;  /* 0x00024002000075a7 */ /* 0x002e6400080211ff */
[----:B-1-3--:R-:W-:Y:S09]  /*4740*/  @!P1 BRA `(.L_x_91) ;  /* 0x0000004800a49947 */ /* 0x00aff20003800000 */
.L_x_208:
[----:B------:R-:W-:Y:S01]  /*4750*/  LEA R4, R10, UR13, 0x4 ;  /* 0x0000000d0a047c11 */ /* 0x000fe2000f8e20ff */
[----:B------:R-:W-:Y:S01]  /*4760*/  @UP4 ULEA UR4, UR10, UR13, 0x3 ;  /* 0x0000000d0a044291 */ /* 0x000fe2000f8e18ff */
[----:B------:R-:W-:Y:S01]  /*4770*/  PLOP3.LUT P2, PT, PT, PT, PT, 0x80, 0x8 ;  /* 0x000000000008781c */ /* 0x000fe20003f4f070 */
[----:B------:R-:W-:Y:S01]  /*4780*/  ULEA UR18, UR19, UR13, 0x3 ;  /* 0x0000000d13127291 */ /* 0x000fe2000f8e18ff */
[----:B------:R-:W-:Y:S02]  /*4790*/  PRMT R3, RZ, 0x654, R3 ;  /* 0x00000654ff037816 */ /* 0x000fe40000000003 */
[----:B------:R-:W2:Y:S01]  /*47a0*/  LDS.128 R4, [R4+0x2d0] ;  /* 0x0002d00004047984 */ /* 0x000ea20000000c00 */
[----:B-1----:R-:W-:Y:S02]  /*47b0*/  @P0 SHF.L.U32 R2, R8, 0x1f, RZ ;  /* 0x0000001f08020819 */ /* 0x002fe400000006ff */
[----:B------:R-:W-:Y:S01]  /*47c0*/  SHF.L.U32 R0, R11, 0x1f, RZ ;  /* 0x0000001f0b007819 */ /* 0x000fe200000006ff */
[----:B------:R-:W-:Y:S01]  /*47d0*/  @!PT LDS RZ, [RZ] ;  /* 0x00000000fffff984 */ /* 0x000fe20000000800 */
[----:B------:R-:W-:Y:S01]  /*47e0*/  @!PT LDS RZ, [RZ] ;  /* 0x00000000fffff984 */ /* 0x000fe20000000800 */
[----:B------:R-:W-:Y:S01]  /*47f0*/  @!PT LDS RZ, [RZ] ;  /* 0x00000000fffff984 */ /* 0x000fe20000000800 */
[----:B------:R-:W-:Y:S01]  /*4800*/  @!PT LDS RZ, [RZ] ;  /* 0x00000000fffff984 */ /* 0x000fe20000000800 */
[----:B------:R1:W-:Y:S06]  /*4810*/  MEMBAR.ALL.CTA ;  /* 0x0000000000007992 */ /* 0x0003ec0000008000 */
[----:B-1----:R-:W1:Y:S02]  /*4820*/  FENCE.VIEW.ASYNC.S ;  /* 0x00000000000073c6 */ /* 0x002e640000000000 */
[----:B-1----:R1:W-:Y:S01]  /*4830*/  SYNCS.ARRIVE.TRANS64.RED.A1T0 RZ, [R3+URZ], RZ ;  /* 0x000000ff03ff79a7 */ /* 0x0023e200081004ff */
[----:B------:R1:W3:Y:S01]  /*4840*/  @P0 SYNCS.PHASECHK.TRANS64.TRYWAIT P2, [UR4], R2 ;  /* 0x00000002ff0005a7 */ /* 0x0002e20008041104 */
[----:B--2---:R-:W-:Y:S01]  /*4850*/  LOP3.LUT P1, RZ, R6, 0x1, RZ, 0xc0, !PT ;  /* 0x0000000106ff7812 */ /* 0x004fe2000782c0ff */
[----:B------:R-:W2:Y:S02]  /*4860*/  SYNCS.PHASECHK.TRANS64.TRYWAIT P0, [UR18+0x280], R0 ;  /* 0x00028000ff0075a7 */ /* 0x000ea40008001112 */
[----:B-123--:R-:W-:Y:S10]  /*4870*/  @!P0 BRA `(.L_x_92) ;  /* 0x00000048006c8947 */ /* 0x00eff40003800000 */
.L_x_210:
[----:B------:R-:W-:Y:S01]  /*4880*/  IADD3 R10, PT, PT, R10, 0x1, RZ ;  /* 0x000000010a0a7810 */ /* 0x000fe20007ffe0ff */
[----:B------:R-:W-:Y:S06]  /*4890*/  BRA.U !UP4, `(.L_x_93) ;  /* 0x000000010c887547 */ /* 0x000fec000b800000 */
[----:B------:R-:W-:Y:S02]  /*48a0*/  ULEA UR14, UR19, UR24, 0x6 ;  /* 0x00000018130e7291 */ /* 0x000fe4000f8e30ff */
[----:B------:R-:W-:Y:S01]  /*48b0*/  UPLOP3.LUT UP2, UPT, UPT, UPT, UPT, 0x40, 0x4 ;  /* 0x000000000004789c */ /* 0x000fe20003f4e870 */
[----:B------:R-:W-:Y:S01]  /*48c0*/  UMOV UR12, UR23 ;  /* 0x00000017000c7c82 */ /* 0x000fe20008000000 */
[----:B------:R-:W-:Y:S01]  /*48d0*/  UMOV UR11, UR22 ;  /* 0x00000016000b7c82 */ /* 0x000fe20008000000 */
[----:B------:R-:W-:-:S08]  /*48e0*/  UMOV UR5, UR10 ;  /* 0x0000000a00057c82 */ /* 0x000fd00008000000 */
.L_x_96:
[----:B------:R-:W-:Y:S02]  /*48f0*/  UIADD3 UR12, UPT, UPT, UR12, 0x1, URZ ;  /* 0x000000010c0c7890 */ /* 0x000fe4000fffe0ff */
[----:B--2---:R-:W-:Y:S02]  /*4900*/  ULEA UR6, UR5, UR13, 0x3 ;  /* 0x0000000d05067291 */ /* 0x004fe4000f8e18ff */
[----:B------:R-:W-:Y:S01]  /*4910*/  UISETP.NE.AND UP3, UPT, UR12, URZ, UPT ;  /* 0x000000ff0c00728c */ /* 0x000fe2000bf65270 */
[----:B---3--:R-:W-:Y:S10]  /*4920*/  @P2 BRA `(.L_x_94) ;  /* 0x00000000000c2947 */ /* 0x008ff40003800000 */
[----:B-1----:R-:W-:Y:S04]  /*4930*/  SHF.L.U32 R2, R8, 0x1f, RZ ;  /* 0x0000001f08027819 */ /* 0x002fe800000006ff */
[----:B------:R-:W1:Y:S02]  /*4940*/  SYNCS.PHASECHK.TRANS64.TRYWAIT P0, [UR6], R2 ;  /* 0x00000002ff0075a7 */ /* 0x000e640008001106 */
[----:B-1----:R-:W-:Y:S05]  /*4950*/  @!P0 BRA `(.L_x_95) ;  /* 0x00000048004c8947 */ /* 0x002fea0003800000 */
.L_x_94:
[----:B------:R-:W-:Y:S01]  /*4960*/  UISETP.NE.AND UP0, UPT, UR11, 0x1, UPT ;  /* 0x000000010b00788c */ /* 0x000fe2000bf05270 */
[----:B------:R-:W-:Y:S01]  /*4970*/  PLOP3.LUT P2, PT, PT, PT, PT, 0x80, 0x8 ;  /* 0x000000000008781c */ /* 0x000fe20003f4f070 */
[----:B------:R-:W-:Y:S02]  /*4980*/  UIADD3 UR4, UPT, UPT, UR5, 0x1, URZ ;  /* 0x0000000105047890 */ /* 0x000fe4000fffe0ff */
[----:B------:R-:W-:Y:S02]  /*4990*/  ULEA UR8, UR5, UR17, 0x7 ;  /* 0x0000001105087291 */ /* 0x000fe4000f8e38ff */
[----:B------:R-:W-:Y:S01]  /*49a0*/  UISETP.NE.AND UP1, UPT, UR4, 0x22, UPT ;  /* 0x000000220400788c */ /* 0x000fe2000bf25270 */
[----:B------:R-:W-:Y:S01]  /*49b0*/  PLOP3.LUT P0, PT, PT, PT, UP0, 0x80, 0x8 ;  /* 0x000000000008781c */ /* 0x000fe20003f0f008 */
[----:B------:R-:W-:Y:S02]  /*49c0*/  UIADD3 UR11, UPT, UPT, UR11, -0x1, URZ ;  /* 0xffffffff0b0b7890 */ /* 0x000fe4000fffe0ff */
[----:B------:R-:W-:Y:S02]  /*49d0*/  USEL UR7, URZ, 0x1, UP1 ;  /* 0x00000001ff077887 */ /* 0x000fe40008800000 */
[----:B------:R-:W-:Y:S01]  /*49e0*/  USEL UR10, UR4, URZ, UP1 ;  /* 0x000000ff040a7287 */ /* 0x000fe20008800000 */
[----:B------:R-:W-:Y:S03]  /*49f0*/  UMOV UR9, 0xc0004010 ;  /* 0xc000401000097882 */ /* 0x000fe60000000000 */
[----:B------:R-:W-:Y:S01]  /*4a00*/  @UP0 ULEA UR4, UR10, UR13, 0x3 ;  /* 0x0000000d0a040291 */ /* 0x000fe2000f8e18ff */
[----:B------:R-:W-:Y:S01]  /*4a10*/  LOP3.LUT R8, R8, UR7, RZ, 0x3c, !PT ;  /* 0x0000000708087c12 */ /* 0x000fe2000f8e3cff */
[----:B------:R-:W-:Y:S03]  /*4a20*/  UMOV UR7, 0xc0004010 ;  /* 0xc000401000077882 */ /* 0x000fe60000000000 */
[----:B-1----:R-:W-:Y:S04]  /*4a30*/  @P0 SHF.L.U32 R0, R8, 0x1f, RZ ;  /* 0x0000001f08000819 */ /* 0x002fe800000006ff */
[----:B------:R2:W3:Y:S01]  /*4a40*/  @P0 SYNCS.PHASECHK.TRANS64.TRYWAIT P2, [UR4], R0 ;  /* 0x00000000ff0005a7 */ /* 0x0004e20008041104 */
[----:B------:R-:W-:Y:S02]  /*4a50*/  UIADD3 UR4, UPT, UPT, UR6, 0x110, URZ ;  /* 0x0000011006047890 */ /* 0x000fe4000fffe0ff */
[----:B------:R-:W-:Y:S03]  /*4a60*/  ULEA UR6, UR5, UR16, 0x8 ;  /* 0x0000001005067291 */ /* 0x000fe6000f8e40ff */
[----:B------:R-:W-:Y:S06]  /*4a70*/  UMOV UR5, UR10 ;  /* 0x0000000a00057c82 */ /* 0x000fec0008000000 */
[----:B------:R2:W-:Y:S01]  /*4a80*/  UTCQMMA gdesc[UR6], gdesc[UR8], tmem[UR14], tmem[UR20], idesc[UR21], UP2 ;  /* 0x00ff1408060075ea */ /* 0x0005e2000900030e */
[----:B------:R-:W-:Y:S01]  /*4a90*/  UPLOP3.LUT UP2, UPT, UPT, UPT, UPT, 0x80, 0x8 ;  /* 0x000000000008789c */ /* 0x000fe20003f4f070 */
[----:B------:R2:W-:Y:S01]  /*4aa0*/  UTCBAR.MULTICAST [UR4], URZ, UR15 ;  /* 0x000000ff040073e9 */ /* 0x0005e2000800080f */
[----:B------:R-:W-:Y:S09]  /*4ab0*/  BRA.U UP3, `(.L_x_96) ;  /* 0xfffffffd038c7547 */ /* 0x000ff2000b83ffff */
.L_x_93:
[----:B--2---:R-:W-:Y:S01]  /*4ac0*/  UIADD3 UR4, UPT, UPT, UR19, 0x1, URZ ;  /* 0x0000000113047890 */ /* 0x004fe2000fffe0ff */
[C---:B------:R-:W-:Y:S01]  /*4ad0*/  ISETP.NE.AND P0, PT, R10.reuse, 0x2, PT ;  /* 0x000000020a00780c */ /* 0x040fe20003f05270 */
[----:B------:R-:W-:Y:S02]  /*4ae0*/  UIADD3 UR5, UPT, UPT, UR18, 0x260, URZ ;  /* 0x0000026012057890 */ /* 0x000fe4000fffe0ff */
[----:B------:R-:W-:Y:S01]  /*4af0*/  UISETP.NE.AND UP0, UPT, UR4, 0x4, UPT ;  /* 0x000000040400788c */ /* 0x000fe2000bf05270 */
[----:B-1----:R-:W-:Y:S02]  /*4b00*/  SEL R0, RZ, 0x1, P0 ;  /* 0x00000001ff007807 */ /* 0x002fe40000000000 */
[----:B------:R-:W-:Y:S01]  /*4b10*/  SEL R10, R10, RZ, P0 ;  /* 0x000000ff0a0a7207 */ /* 0x000fe20000000000 */
[----:B------:R-:W-:Y:S01]  /*4b20*/  USEL UR6, URZ, 0x1, UP0 ;  /* 0x00000001ff067887 */ /* 0x000fe20008000000 */
[----:B------:R-:W-:Y:S01]  /*4b30*/  LOP3.LUT R9, R9, R0, RZ, 0x3c, !PT ;  /* 0x0000000009097212 */ /* 0x000fe200078e3cff */
[----:B------:R-:W-:Y:S01]  /*4b40*/  USEL UR19, UR4, URZ, UP0 ;  /* 0x000000ff04137287 */ /* 0x000fe20008000000 */
[----:B------:R1:W-:Y:S03]  /*4b50*/  UTCBAR [UR5], URZ ;  /* 0x000000ff050073e9 */ /* 0x0003e600080000ff */
[----:B------:R-:W-:Y:S01]  /*4b60*/  LOP3.LUT R11, R11, UR6, RZ, 0x3c, !PT ;  /* 0x000000060b0b7c12 */ /* 0x000fe2000f8e3cff */
[----:B------:R-:W-:Y:S07]  /*4b70*/  @P1 BRA `(.L_x_97) ;  /* 0xfffffff800dc1947 */ /* 0x000fee000383ffff */
[----:B------:R-:W2:Y:S01]  /*4b80*/  S2UR UR8, SR_CgaCtaId ;  /* 0x00000000000879c3 */ /* 0x000ea20000008800 */
[----:B------:R-:W-:Y:S01]  /*4b90*/  ELECT P0, URZ, PT ;  /* 0x0000000000ff782f */ /* 0x000fe20003800000 */
[----:B------:R-:W-:Y:S01]  /*4ba0*/  IMAD.MOV.U32 R0, RZ, RZ, 0x1 ;  /* 0x00000001ff007424 */ /* 0x000fe200078e00ff */
[----:B------:R-:W-:Y:S01]  /*4bb0*/  UIADD3 UR13, UPT, UPT, UR13, 0x280, URZ ;  /* 0x000002800d0d7890 */ /* 0x000fe2000fffe0ff */
[----:B------:R-:W-:Y:S01]  /*4bc0*/  SHF.L.U32 R2, R11, 0x1f, RZ ;  /* 0x0000001f0b027819 */ /* 0x000fe200000006ff */
[----:B------:R-:W-:-:S03]  /*4bd0*/  UMOV UR4, 0x40 ;  /* 0x0000004000047882 */ /* 0x000fc60000000000 */
[----:B------:R-:W-:Y:S01]  /*4be0*/  UVIRTCOUNT.DEALLOC.SMPOOL 0x80 ;  /* 0x000000800000784c */ /* 0x000fe20000000000 */
[----:B--2---:R-:W-:Y:S02]  /*4bf0*/  ULEA UR8, UR8, UR4, 0x18 ;  /* 0x0000000408087291 */ /* 0x004fe4000f8ec0ff */
[----:B------:R-:W-:-:S07]  /*4c00*/  ULEA UR4, UR19, UR13, 0x3 ;  /* 0x0000000d13047291 */ /* 0x000fce000f8e18ff */
[----:B------:R2:W-:Y:S02]  /*4c10*/  @P0 STS.U8 [UR8+0x1c], R0 ;  /* 0x00001c00ff000988 */ /* 0x0005e40008000008 */
[----:B------:R-:W4:Y:S02]  /*4c20*/  SYNCS.PHASECHK.TRANS64.TRYWAIT P0, [UR4], R2 ;  /* 0x00000002ff0075a7 */ /* 0x000f240008001104 */
[----:B--2-4-:R-:W-:Y:S05]  /*4c30*/  @!P0 BRA `(.L_x_98) ;  /* 0x0000004400ac8947 */ /* 0x014fea0003800000 */
.L_x_213:
[----:B------:R-:W-:-:S04]  /*4c40*/  UIADD3 UR4, UPT, UPT, UR19, 0x1, URZ ;  /* 0x0000000113047890 */ /* 0x000fc8000fffe0ff */
[----:B------:R-:W-:-:S04]  /*4c50*/  UISETP.NE.AND UP0, UPT, UR4, 0x4, UPT ;  /* 0x000000040400788c */ /* 0x000fc8000bf05270 */
[----:B------:R-:W-:Y:S02]  /*4c60*/  USEL UR6, URZ, 0x1, UP0 ;  /* 0x00000001ff067887 */ /* 0x000fe40008000000 */
[----:B------:R-:W-:-:S04]  /*4c70*/  USEL UR4, UR4, URZ, UP0 ;  /* 0x000000ff04047287 */ /* 0x000fc80008000000 */
[----:B-1----:R-:W-:Y:S01]  /*4c80*/  ULEA UR5, UR4, UR13, 0x3 ;  /* 0x0000000d04057291 */ /* 0x002fe2000f8e18ff */
[----:B--2---:R-:W-:-:S04]  /*4c90*/  LOP3.LUT R2, R11, UR6, RZ, 0x3c, !PT ;  /* 0x000000060b027c12 */ /* 0x004fc8000f8e3cff */
[----:B------:R-:W-:-:S04]  /*4ca0*/  SHF.L.U32 R3, R2, 0x1f, RZ ;  /* 0x0000001f02037819 */ /* 0x000fc800000006ff */
[----:B------:R-:W1:Y:S02]  /*4cb0*/  SYNCS.PHASECHK.TRANS64.TRYWAIT P0, [UR5], R3 ;  /* 0x00000003ff0075a7 */ /* 0x000e640008001105 */
[----:B-1----:R-:W-:Y:S05]  /*4cc0*/  @!P0 BRA `(.L_x_99) ;  /* 0x0000004400a08947 */ /* 0x002fea0003800000 */
.L_x_215:
        /* <DEDUP_REMOVED lines=9> */
.L_x_217:
[----:B------:R-:W-:-:S04]  /*4d60*/  UIADD3 UR4, UPT, UPT, UR4, 0x1, URZ ;  /* 0x0000000104047890 */ /* 0x000fc8000fffe0ff */
[----:B------:R-:W-:-:S04]  /*4d70*/  UISETP.NE.AND UP0, UPT, UR4, 0x4, UPT ;  /* 0x000000040400788c */ /* 0x000fc8000bf05270 */
[----:B------:R-:W-:Y:S02]  /*4d80*/  USEL UR5, URZ, 0x1, UP0 ;  /* 0x00000001ff057887 */ /* 0x000fe40008000000 */
[----:B------:R-:W-:-:S04]  /*4d90*/  USEL UR4, UR4, URZ, UP0 ;  /* 0x000000ff04047287 */ /* 0x000fc80008000000 */
[----:B------:R-:W-:Y:S01]  /*4da0*/  ULEA UR4, UR4, UR13, 0x3 ;  /* 0x0000000d04047291 */ /* 0x000fe2000f8e18ff */
[----:B------:R-:W-:-:S04]  /*4db0*/  LOP3.LUT R2, R2, UR5, RZ, 0x3c, !PT ;  /* 0x0000000502027c12 */ /* 0x000fc8000f8e3cff */
[----:B------:R-:W-:-:S04]  /*4dc0*/  SHF.L.U32 R2, R2, 0x1f, RZ ;  /* 0x0000001f02027819 */ /* 0x000fc800000006ff */
[----:B------:R-:W2:Y:S02]  /*4dd0*/  SYNCS.PHASECHK.TRANS64.TRYWAIT P0, [UR4], R2 ;  /* 0x00000002ff0075a7 */ /* 0x000ea40008001104 */
[----:B--2---:R-:W-:Y:S05]  /*4de0*/  @!P0 BRA `(.L_x_101) ;  /* 0x0000004400888947 */ /* 0x004fea0003800000 */
.L_x_219:
[----:B------:R-:W-:Y:S01]  /*4df0*/  NOP ;  /* 0x0000000000007918 */ /* 0x000fe20000000000 */
[----:B-1----:R-:W1:Y:S01]  /*4e00*/  LDS R0, [UR8+0x14] ;  /* 0x00001408ff007984 */ /* 0x002e620008000800 */
[----:B------:R-:W-:Y:S01]  /*4e10*/  ULOP3.LUT UR4, UR24, 0xffff, URZ, 0xc0, !UPT ;  /* 0x0000ffff18047892 */ /* 0x000fe2000f8ec0ff */
[----:B------:R-:W-:Y:S01]  /*4e20*/  UMOV UR5, 0xffff ;  /* 0x0000ffff00057882 */ /* 0x000fe20000000000 */
[----:B------:R-:W-:Y:S02]  /*4e30*/  UMOV UR6, 0x1 ;  /* 0x0000000100067882 */ /* 0x000fe40000000000 */
[----:B------:R-:W-:-:S04]  /*4e40*/  USHF.R.U32.HI UR4, URZ, 0x5, UR4 ;  /* 0x00000005ff047899 */ /* 0x000fc80008011604 */
[----:B------:R-:W-:Y:S02]  /*4e50*/  USHF.L.U32 UR5, UR5, UR4, URZ ;  /* 0x0000000405057299 */ /* 0x000fe400080006ff */
[----:B------:R-:W-:-:S04]  /*4e60*/  USHF.L.U32 UR4, UR6, UR4, URZ ;  /* 0x0000000406047299 */ /* 0x000fc800080006ff */
[----:B-1----:R-:W-:-:S04]  /*4e70*/  LOP3.LUT R0, R0, UR5, RZ, 0xc0, !PT ;  /* 0x0000000500007c12 */ /* 0x002fc8000f8ec0ff */
[----:B------:R-:W-:-:S13]  /*4e80*/  ISETP.NE.AND P0, PT, R0, UR5, PT ;  /* 0x0000000500007c0c */ /* 0x000fda000bf05270 */
[----:B------:R-:W-:Y:S05]  /*4e90*/  @P0 BRA `(.L_x_102) ;  /* 0x0000000000580947 */ /* 0x000fea0003800000 */
[----:B------:R-:W1:Y:S02]  /*4ea0*/  LDS R0, [UR8+0x18] ;  /* 0x00001808ff007984 */ /* 0x000e640008000800 */
[----:B-1----:R-:W-:-:S04]  /*4eb0*/  LOP3.LUT R0, R0, UR4, RZ, 0xc0, !PT ;  /* 0x0000000400007c12 */ /* 0x002fc8000f8ec0ff */
[----:B------:R-:W-:-:S13]  /*4ec0*/  ISETP.NE.AND P0, PT, R0, UR4, PT ;  /* 0x0000000400007c0c */ /* 0x000fda000bf05270 */
[----:B------:R-:W-:Y:S05]  /*4ed0*/  @P0 BRA `(.L_x_103) ;  /* 0x00000000003c0947 */ /* 0x000fea0003800000 */
[----:B------:R-:W1:Y:S01]  /*4ee0*/  S2R R2, SR_LANEID ;  /* 0x0000000000027919 */ /* 0x000e620000000000 */
[----:B------:R-:W-:-:S06]  /*4ef0*/  ULOP3.LUT UR5, URZ, UR5, URZ, 0x33, !UPT ;  /* 0x00000005ff057292 */ /* 0x000fcc000f8e33ff */
[----:B------:R-:W-:-:S04]  /*4f00*/  IMAD.U32 R0, RZ, RZ, UR5 ;  /* 0x00000005ff007e24 */ /* 0x000fc8000f8e00ff */
[----:B------:R2:W4:Y:S02]  /*4f10*/  REDUX UR7, R0 ;  /* 0x00000000000773c4 */ /* 0x0005240000000000 */
[----:B------:R1:W-:Y:S01]  /*4f20*/  UTCATOMSWS.AND URZ, UR5 ;  /* 0x0000000500ff79e3 */ /* 0x0003e20008000000 */
[----:B--2---:R-:W-:Y:S01]  /*4f30*/  LOP3.LUT R0, RZ, UR4, RZ, 0x33, !PT ;  /* 0x00000004ff007c12 */ /* 0x004fe2000f8e33ff */
[----:B------:R-:W-:Y:S02]  /*4f40*/  VOTEU.ANY UR4, UPT, PT ;  /* 0x0000000000047886 */ /* 0x000fe400038e0100 */
[----:B------:R-:W-:Y:S02]  /*4f50*/  UFLO.U32 UR4, UR4 ;  /* 0x00000004000472bd */ /* 0x000fe400080e0000 */
[----:B------:R-:W2:Y:S04]  /*4f60*/  REDUX UR6, R0 ;  /* 0x00000000000673c4 */ /* 0x000ea80000000000 */
[----:B-1----:R-:W-:-:S02]  /*4f70*/  ISETP.EQ.U32.AND P0, PT, R2, UR4, PT ;  /* 0x0000000402007c0c */ /* 0x002fc4000bf02070 */
[----:B----4-:R-:W-:-:S11]  /*4f80*/  MOV R2, UR7 ;  /* 0x0000000700027c02 */ /* 0x010fd60008000f00 */
[----:B------:R1:W-:Y:S01]  /*4f90*/  @P0 ATOMS.AND RZ, [UR8+0x14], R2 ;  /* 0x00001402ffff098c */ /* 0x0003e2000a800008 */
[----:B--2---:R-:W-:-:S05]  /*4fa0*/  IMAD.U32 R0, RZ, RZ, UR6 ;  /* 0x00000006ff007e24 */ /* 0x004fca000f8e00ff */
[----:B------:R1:W-:Y:S01]  /*4fb0*/  @P0 ATOMS.AND RZ, [UR8+0x18], R0 ;  /* 0x00001800ffff098c */ /* 0x0003e2000a800008 */
[----:B------:R-:W-:Y:S05]  /*4fc0*/  BRA `(.L_x_104) ;  /* 0x0000000000147947 */ /* 0x000fea0003800000 */
.L_x_103:
[----:B------:R-:W-:Y:S02]  /*4fd0*/  MOV R2, 0x4ff0 ;  /* 0x00004ff000027802 */ /* 0x000fe40000000f00 */
[----:B---3-5:R-:W-:Y:S05]  /*4fe0*/  CALL.REL.NOINC `($__internal_0_$__cuda_sm10x_tcgen05_guardrail_trap_col_being_dealloced_not_returned_by_alloc) ;  /* 0x0000004400a47944 */ /* 0x028fea0003c00000 */
[----:B------:R-:W-:Y:S05]  /*4ff0*/  BRA `(.L_x_104) ;  /* 0x0000000000087947 */ /* 0x000fea0003800000 */
.L_x_102:
[----:B------:R-:W-:Y:S02]  /*5000*/  MOV R2, 0x5020 ;  /* 0x0000502000027802 */ /* 0x000fe40000000f00 */
[----:B---3-5:R-:W-:Y:S05]  /*5010*/  CALL.REL.NOINC `($__internal_2_$__cuda_sm10x_tcgen05_guardrail_trap_unallocated_columns_being_dealloced) ;  /* 0x0000004400b07944 */ /* 0x028fea0003c00000 */
.L_x_104:
[----:B------:R-:W-:Y:S01]  /*5020*/  NOP ;  /* 0x0000000000007918 */ /* 0x000fe20000000000 */
[----:B------:R-:W-:Y:S05]  /*5030*/  EXIT ;  /* 0x000000000000794d */ /* 0x000fea0003800000 */
.L_x_86:
[----:B------:R-:W-:-:S09]  /*5040*/  UISETP.NE.OR UP0, UPT, UR22, 0x3, !UP3 ;  /* 0x000000031600788c */ /* 0x000fd2000df05670 */
[----:B------:R-:W-:Y:S05]  /*5050*/  BRA.U UP0, `(.L_x_105) ;  /* 0x0000000d00087547 */ /* 0x000fea000b800000 */
[----:B------:R-:W1:Y:S01]  /*5060*/  LDCU UR26, c[0x0][0x370] ;  /* 0x00006e00ff1a77ac */ /* 0x000e620008000800 */
[----:B------:R-:W2:Y:S01]  /*5070*/  LDC.64 R16, c[0x0][0x348] ;  /* 0x0000d200ff107b82 */ /* 0x000ea20000000a00 */
[----:B------:R-:W-:Y:S02]  /*5080*/  HFMA2 R13, -RZ, RZ, 0, 0 ;  /* 0x00000000ff0d7431 */ /* 0x000fe400000001ff */
[----:B------:R-:W-:Y:S01]  /*5090*/  IMAD.MOV.U32 R15, RZ, RZ, 0x1 ;  /* 0x00000001ff0f7424 */ /* 0x000fe200078e00ff */
[----:B------:R-:W1:Y:S01]  /*50a0*/  LDCU.128 UR28, c[0x0][0xb10] ;  /* 0x00016200ff1c77ac */ /* 0x000e620008000c00 */
[----:B------:R-:W-:Y:S01]  /*50b0*/  IMAD.MOV.U32 R14, RZ, RZ, RZ ;  /* 0x000000ffff0e7224 */ /* 0x000fe200078e00ff */
[----:B------:R-:W-:Y:S01]  /*50c0*/  MOV R12, 0x2000 ;  /* 0x00002000000c7802 */ /* 0x000fe20000000f00 */
[----:B------:R-:W3:Y:S01]  /*50d0*/  LDCU UR25, c[0x0][0x374] ;  /* 0x00006e80ff1977ac */ /* 0x000ee20008000800 */
[----:B------:R-:W4:Y:S01]  /*50e0*/  LDC.64 R2, c[0x0][0x888] ;  /* 0x00022200ff027b82 */ /* 0x000f220000000a00 */
[----:B------:R-:W3:Y:S01]  /*50f0*/  LDCU UR16, c[0x0][0xb0c] ;  /* 0x00016180ff1077ac */ /* 0x000ee20008000800 */
[----:B------:R-:W2:Y:S06]  /*5100*/  LDCU UR35, c[0x0][0xb20] ;  /* 0x00016400ff2377ac */ /* 0x000eac0008000800 */
[----:B------:R-:W4:Y:S01]  /*5110*/  LDC.64 R4, c[0x0][0x890] ;  /* 0x00022400ff047b82 */ /* 0x000f220000000a00 */
[----:B------:R-:W2:Y:S01]  /*5120*/  LDCU UR4, c[0x0][0xb30] ;  /* 0x00016600ff0477ac */ /* 0x000ea20008000800 */
[----:B------:R-:W-:Y:S01]  /*5130*/  UMOV UR17, 0x400 ;  /* 0x0000040000117882 */ /* 0x000fe20000000000 */
[----:B-1----:R-:W-:-:S02]  /*5140*/  UIMAD.WIDE.U32 UR6, UR26, UR28, URZ ;  /* 0x0000001c1a0672a5 */ /* 0x002fc4000f8e00ff */
[----:B---3--:R-:W-:Y:S02]  /*5150*/  UIMAD.WIDE.U32 UR8, UR25, UR31, URZ ;  /* 0x0000001f190872a5 */ /* 0x008fe4000f8e00ff */
[----:B------:R-:W-:Y:S02]  /*5160*/  ULEA UR17, UR61, UR17, 0x18 ;  /* 0x000000113d117291 */ /* 0x000fe4000f8ec0ff */
[----:B------:R-:W-:Y:S02]  /*5170*/  UPLOP3.LUT UP3, UPT, UPT, UPT, UPT, 0x40, 0x4 ;  /* 0x000000000004789c */ /* 0x000fe40003f6e870 */
[----:B------:R-:W-:Y:S01]  /*5180*/  UIADD3 UR27, UPT, UPT, UR17, 0x220, URZ ;  /* 0x00000220111b7890 */ /* 0x000fe2000fffe0ff */
[----:B------:R-:W-:Y:S01]  /*5190*/  UMOV UR6, UR7 ;  /* 0x0000000700067c82 */ /* 0x000fe20008000000 */
[----:B------:R-:W-:Y:S01]  /*51a0*/  UMOV UR32, UR9 ;  /* 0x0000000900207c82 */ /* 0x000fe20008000000 */
[----:B------:R-:W-:Y:S02]  /*51b0*/  UISETP.GE.AND UP0, UPT, UR40, 0x1, UPT ;  /* 0x000000012800788c */ /* 0x000fe4000bf06270 */
[----:B------:R-:W-:Y:S01]  /*51c0*/  UISETP.NE.AND UP4, UPT, UR40, 0x1, UPT ;  /* 0x000000012800788c */ /* 0x000fe2000bf85270 */
[----:B------:R-:W1:Y:S01]  /*51d0*/  LDCU.64 UR14, c[0x0][0xb28] ;  /* 0x00016500ff0e77ac */ /* 0x000e620008000a00 */
[----:B------:R-:W-:-:S02]  /*51e0*/  UISETP.NE.AND UP6, UPT, UR16, 0x1, UPT ;  /* 0x000000011000788c */ /* 0x000fc4000bfc5270 */
[----:B------:R-:W-:Y:S02]  /*51f0*/  UISETP.NE.AND UP5, UPT, UR30, 0x1, UPT ;  /* 0x000000011e00788c */ /* 0x000fe4000bfa5270 */
[----:B------:R-:W-:Y:S02]  /*5200*/  UPRMT UR27, UR61, 0x654, UR27 ;  /* 0x000006543d1b7896 */ /* 0x000fe4000800001b */
[----:B------:R-:W-:Y:S02]  /*5210*/  USHF.R.U32.HI UR33, URZ, UR29, UR6 ;  /* 0x0000001dff217299 */ /* 0x000fe40008011606 */
[----:B--2---:R-:W-:Y:S02]  /*5220*/  USHF.R.U32.HI UR32, URZ, UR35, UR32 ;  /* 0x00000023ff207299 */ /* 0x004fe40008011620 */
[----:B------:R-:W-:-:S11]  /*5230*/  UISETP.NE.AND UP2, UPT, UR4, 0x1, UPT ;  /* 0x000000010400788c */ /* 0x000fd6000bf45270 */
.L_x_113:
[C---:B------:R-:W-:Y:S02]  /*5240*/  LEA R7, R14.reuse, UR17, 0x3 ;  /* 0x000000110e077c11 */ /* 0x040fe4000f8e18ff */
[----:B------:R-:W-:Y:S02]  /*5250*/  SHF.L.U32 R0, R13, 0x1f, RZ ;  /* 0x0000001f0d007819 */ /* 0x000fe400000006ff */
[----:B------:R-:W-:Y:S02]  /*5260*/  LEA R8, R14, UR17, 0x4 ;  /* 0x000000110e087c11 */ /* 0x000fe4000f8e20ff */
[----:B--2---:R-:W2:Y:S02]  /*5270*/  SYNCS.PHASECHK.TRANS64.TRYWAIT P0, [R7+URZ+0x240], R0 ;  /* 0x00024000070075a7 */ /* 0x004ea400080011ff */
[----:B--2---:R-:W-:Y:S05]  /*5280*/  @!P0 BRA `(.L_x_106) ;  /* 0x0000004000788947 */ /* 0x004fea0003800000 */
.L_x_220:
[----:B------:R-:W3:Y:S01]  /*5290*/  LDS.128 R8, [R8+0x2d0] ;  /* 0x0002d00008087984 */ /* 0x000ee20000000c00 */
[----:B------:R-:W-:Y:S01]  /*52a0*/  UISETP.GE.AND UP0, UPT, UR40, 0x1, UPT ;  /* 0x000000012800788c */ /* 0x000fe2000bf06270 */
[----:B------:R-:W-:Y:S01]  /*52b0*/  @!PT LDS RZ, [RZ] ;  /* 0x00000000fffff984 */ /* 0x000fe20000000800 */
[----:B------:R-:W-:Y:S01]  /*52c0*/  @!PT LDS RZ, [RZ] ;  /* 0x00000000fffff984 */ /* 0x000fe20000000800 */
[----:B------:R-:W-:Y:S01]  /*52d0*/  @!PT LDS RZ, [RZ] ;  /* 0x00000000fffff984 */ /* 0x000fe20000000800 */
[----:B------:R-:W-:Y:S01]  /*52e0*/  @!PT LDS RZ, [RZ] ;  /* 0x00000000fffff984 */ /* 0x000fe20000000800 */
[----:B------:R1:W-:Y:S06]  /*52f0*/  MEMBAR.ALL.CTA ;  /* 0x0000000000007992 */ /* 0x0003ec0000008000 */
[----:B-1----:R-:W1:Y:S01]  /*5300*/  FENCE.VIEW.ASYNC.S ;  /* 0x00000000000073c6 */ /* 0x002e620000000000 */
[----:B---3--:R-:W-:Y:S11]  /*5310*/  LOP3.LUT P0, RZ, R10, 0x1, RZ, 0xc0, !PT ;  /* 0x000000010aff7812 */ /* 0x008ff6000780c0ff */
[----:B------:R-:W-:Y:S02]  /*5320*/  @!UPT UIADD3 URZ, UPT, UPT, URZ, URZ, URZ ;  /* 0x000000fffffff290 */ /* 0x000fe4000fffe0ff */
[----:B-1----:R-:W-:Y:S01]  /*5330*/  VOTEU.ANY UP1, P0 ;  /* 0x0000000000ff7886 */ /* 0x002fe20000020100 */
[----:B------:R-:W-:Y:S11]  /*5340*/  PLOP3.LUT P0, PT, PT, PT, UP1, 0x80, 0x8 ;  /* 0x000000000008781c */ /* 0x000ff60003f0f018 */
[----:B------:R-:W-:Y:S02]  /*5350*/  @!UPT UIADD3 URZ, UPT, UPT, URZ, URZ, URZ ;  /* 0x000000fffffff290 */ /* 0x000fe4000fffe0ff */
[----:B--2---:R-:W-:Y:S02]  /*5360*/  @P0 SHF.R.U32.HI R0, RZ, 0x10, R9 ;  /* 0x00000010ff000819 */ /* 0x004fe40000011609 */
[----:B------:R-:W-:Y:S02]  /*5370*/  @P0 MOV R6, R8 ;  /* 0x0000000800060202 */ /* 0x000fe40000000f00 */
[----:B------:R-:W-:Y:S01]  /*5380*/  @P0 R2UR UR4, R0 ;  /* 0x00000000000402ca */ /* 0x000fe200000e0000 */
[----:B------:R-:W-:Y:S01]  /*5390*/  VIADD R0, R7, 0x250 ;  /* 0x0000025007007836 */ /* 0x000fe20000000000 */
[----:B------:R-:W-:Y:S02]  /*53a0*/  @P0 LOP3.LUT R8, R9, 0xffff, RZ, 0xc0, !PT ;  /* 0x0000ffff09080812 */ /* 0x000fe400078ec0ff */
[----:B------:R-:W-:Y:S02]  /*53b0*/  @P0 R2UR UR6, R6 ;  /* 0x00000000060602ca */ /* 0x000fe400000e0000 */
[----:B------:R-:W-:Y:S02]  /*53c0*/  PRMT R0, RZ, 0x654, R0 ;  /* 0x00000654ff007816 */ /* 0x000fe40000000000 */
[----:B------:R-:W-:Y:S02]  /*53d0*/  @P0 R2UR UR5, R8 ;  /* 0x00000000080502ca */ /* 0x000fe400000e0000 */
[----:B------:R1:W-:Y:S03]  /*53e0*/  SYNCS.ARRIVE.TRANS64.RED.A1T0 RZ, [R0+URZ], RZ ;  /* 0x000000ff00ff79a7 */ /* 0x0003e600081004ff */
[----:B------:R-:W-:Y:S04]  /*53f0*/  @UP1 UMOV UR24, UR4 ;  /* 0x0000000400181c82 */ /* 0x000fe80008000000 */
[----:B------:R-:W-:Y:S04]  /*5400*/  @UP1 UMOV UR13, UR6 ;  /* 0x00000006000d1c82 */ /* 0x000fe80008000000 */
[----:B------:R-:W-:Y:S01]  /*5410*/  @UP1 UMOV UR7, UR5 ;  /* 0x0000000500071c82 */ /* 0x000fe20008000000 */
[----:B------:R-:W-:Y:S05]  /*5420*/  BRA.U !UP0, `(.L_x_107) ;  /* 0x0000000108a47547 */ /* 0x000fea000b800000 */
[----:B------:R-:W-:Y:S02]  /*5430*/  UIMAD.WIDE.U32 UR10, UR7, UR31, URZ ;  /* 0x0000001f070a72a5 */ /* 0x000fe4000f8e00ff */
[----:B------:R-:W-:Y:S02]  /*5440*/  UIMAD.WIDE.U32 UR18, UR13, UR28, URZ ;  /* 0x0000001c0d1272a5 */ /* 0x000fe4000f8e00ff */
[----:B------:R-:W-:Y:S02]  /*5450*/  USEL UR4, UR25, UR32, !UP5 ;  /* 0x0000002019047287 */ /* 0x000fe4000e800000 */
[----:B------:R-:W-:Y:S02]  /*5460*/  USEL UR8, UR26, UR33, !UP6 ;  /* 0x000000211a087287 */ /* 0x000fe4000f000000 */
[----:B------:R-:W-:Y:S02]  /*5470*/  UIMAD.WIDE.U32 UR20, UR4, UR14, URZ ;  /* 0x0000000e041472a5 */ /* 0x000fe4000f8e00ff */
[----:B------:R-:W-:Y:S01]  /*5480*/  UIMAD.WIDE.U32 UR22, UR8, UR14, URZ ;  /* 0x0000000e081672a5 */ /* 0x000fe2000f8e00ff */
[----:B------:R-:W-:Y:S02]  /*5490*/  UMOV UR5, UR11 ;  /* 0x0000000b00057c82 */ /* 0x000fe40008000000 */
[----:B------:R-:W-:Y:S03]  /*54a0*/  USHF.R.U32.HI UR6, URZ, UR35, UR5 ;  /* 0x00000023ff067299 */ /* 0x000fe60008011605 */
[----:B------:R-:W-:Y:S01]  /*54b0*/  UMOV UR5, UR19 ;  /* 0x0000001300057c82 */ /* 0x000fe20008000000 */
[----:B------:R-:W-:Y:S02]  /*54c0*/  USEL UR6, UR7, UR6, !UP5 ;  /* 0x0000000607067287 */ /* 0x000fe4000e800000 */
[----:B------:R-:W-:Y:S02]  /*54d0*/  USHF.R.U32.HI UR9, URZ, UR29, UR5 ;  /* 0x0000001dff097299 */ /* 0x000fe40008011605 */
[----:B------:R-:W-:Y:S01]  /*54e0*/  UIMAD.WIDE.U32 UR10, UR6, UR14, URZ ;  /* 0x0000000e060a72a5 */ /* 0x000fe2000f8e00ff */
[----:B------:R-:W-:Y:S02]  /*54f0*/  UMOV UR5, UR21 ;  /* 0x0000001500057c82 */ /* 0x000fe40008000000 */
[----:B------:R-:W-:Y:S03]  /*5500*/  @UP4 USHF.R.U32.HI UR4, URZ, UR15, UR5 ;  /* 0x0000000fff044299 */ /* 0x000fe60008011605 */
[----:B------:R-:W-:Y:S01]  /*5510*/  UMOV UR5, UR23 ;  /* 0x0000001700057c82 */ /* 0x000fe20008000000 */
[----:B------:R-:W-:Y:S02]  /*5520*/  UIMAD UR4, UR40, UR4, URZ ;  /* 0x00000004280472a4 */ /* 0x000fe4000f8e02ff */
[----:B------:R-:W-:Y:S02]  /*5530*/  @UP4 USHF.R.U32.HI UR8, URZ, UR15, UR5 ;  /* 0x0000000fff084299 */ /* 0x000fe40008011605 */
[----:B------:R-:W-:Y:S02]  /*5540*/  USEL UR5, UR13, UR9, !UP6 ;  /* 0x000000090d057287 */ /* 0x000fe4000f000000 */
[----:B------:R-:W-:Y:S02]  /*5550*/  UIMAD UR9, UR40, UR8, URZ ;  /* 0x00000008280972a4 */ /* 0x000fe4000f8e02ff */
[----:B------:R-:W-:Y:S03]  /*5560*/  UISETP.GE.AND UP0, UPT, UR6, UR4, UPT ;  /* 0x000000040600728c */ /* 0x000fe6000bf06270 */
[----:B------:R-:W-:Y:S01]  /*5570*/  UMOV UR4, UR11 ;  /* 0x0000000b00047c82 */ /* 0x000fe20008000000 */
[----:B------:R-:W-:Y:S02]  /*5580*/  UISETP.GE.OR UP0, UPT, UR5, UR9, UP0 ;  /* 0x000000090500728c */ /* 0x000fe40008706670 */
[----:B------:R-:W-:Y:S02]  /*5590*/  USHF.R.U32.HI UR4, URZ, UR15, UR4 ;  /* 0x0000000fff047299 */ /* 0x000fe40008011604 */
[----:B------:R-:W-:Y:S02]  /*55a0*/  UIMAD.WIDE.U32 UR10, UR5, UR14, URZ ;  /* 0x0000000e050a72a5 */ /* 0x000fe4000f8e00ff */
[----:B------:R-:W-:Y:S04]  /*55b0*/  USEL UR12, UR6, UR4, !UP4 ;  /* 0x00000004060c7287 */ /* 0x000fe8000e000000 */
[----:B------:R-:W-:Y:S01]  /*55c0*/  UIADD3 UR9, UPT, UPT, -UR12, URZ, URZ ;  /* 0x000000ff0c097290 */ /* 0x000fe2000fffe1ff */
[----:B------:R-:W-:Y:S02]  /*55d0*/  @!UP0 UMOV UR4, UR11 ;  /* 0x0000000b00048c82 */ /* 0x000fe40008000000 */
[----:B------:R-:W-:Y:S02]  /*55e0*/  @!UP0 USHF.R.U32.HI UR4, URZ, UR15, UR4 ;  /* 0x0000000fff048299 */ /* 0x000fe40008011604 */
[----:B------:R-:W-:Y:S02]  /*55f0*/  UIMAD UR9, UR40, UR9, UR6 ;  /* 0x00000009280972a4 */ /* 0x000fe4000f8e0206 */
[----:B------:R-:W-:Y:S04]  /*5600*/  @!UP0 USEL UR4, UR5, UR4, !UP4 ;  /* 0x0000000405048287 */ /* 0x000fe8000e000000 */
[----:B------:R-:W-:Y:S02]  /*5610*/  @!UP0 UIMAD UR9, UR8, UR9, UR4 ;  /* 0x00000009080982a4 */ /* 0x000fe4000f8e0204 */
[----:B------:R-:W-:Y:S02]  /*5620*/  @!UP0 UIADD3 UR10, UPT, UPT, UR12, -UR4, URZ ;  /* 0x800000040c0a8290 */ /* 0x000fe4000fffe0ff */
[----:B------:R-:W-:Y:S02]  /*5630*/  UIADD3 UR4, UPT, UPT, -UR5, URZ, URZ ;  /* 0x000000ff05047290 */ /* 0x000fe4000fffe1ff */
[----:B------:R-:W-:Y:S02]  /*5640*/  UIADD3 UR8, UPT, UPT, -UR6, URZ, URZ ;  /* 0x000000ff06087290 */ /* 0x000fe4000fffe1ff */
[----:B------:R-:W-:Y:S02]  /*5650*/  @!UP0 UIMAD UR6, UR10, UR40, UR5 ;  /* 0x000000280a0682a4 */ /* 0x000fe4000f8e0205 */
[----:B------:R-:W-:Y:S02]  /*5660*/  UIMAD UR13, UR16, UR4, UR13 ;  /* 0x00000004100d72a4 */ /* 0x000fe4000f8e020d */
[----:B------:R-:W-:Y:S01]  /*5670*/  UIMAD UR7, UR30, UR8, UR7 ;  /* 0x000000081e0772a4 */ /* 0x000fe2000f8e0207 */
[----:B------:R-:W-:Y:S02]  /*5680*/  @!UP0 UMOV UR5, UR9 ;  /* 0x0000000900058c82 */ /* 0x000fe40008000000 */
[----:B------:R-:W-:Y:S02]  /*5690*/  UIMAD UR13, UR5, UR16, UR13 ;  /* 0x00000010050d72a4 */ /* 0x000fe4000f8e020d */
[----:B------:R-:W-:Y:S11]  /*56a0*/  UIMAD UR7, UR6, UR30, UR7 ;  /* 0x0000001e060772a4 */ /* 0x000ff6000f8e0207 */
[----:B------:R-:W-:Y:S01]  /*56b0*/  @!UPT UIADD3 URZ, UPT, UPT, URZ, URZ, URZ ;  /* 0x000000fffffff290 */ /* 0x000fe2000fffe0ff */
.L_x_107:
[----:B------:R-:W2:Y:S01]  /*56c0*/  @!UP2 LDCU.128 UR20, c[0x0][0xb10] ;  /* 0x00016200ff14a7ac */ /* 0x000ea20008000c00 */
[C---:B----4-:R-:W-:Y:S02]  /*56d0*/  ISETP.NE.U32.AND P1, PT, R4.reuse, RZ, PT ;  /* 0x000000ff0400720c */ /* 0x050fe40003f25070 */
[----:B------:R-:W-:Y:S02]  /*56e0*/  ISETP.NE.U32.AND P0, PT, R4, RZ, PT ;  /* 0x000000ff0400720c */ /* 0x000fe40003f05070 */
[C---:B------:R-:W-:Y:S02]  /*56f0*/  ISETP.NE.AND.EX P1, PT, R5.reuse, RZ, PT, P1 ;  /* 0x000000ff0500720c */ /* 0x040fe40003f25310 */
[----:B------:R-:W-:Y:S01]  /*5700*/  ISETP.NE.AND.EX P0, PT, R5, RZ, PT, P0 ;  /* 0x000000ff0500720c */ /* 0x000fe20003f05300 */
[----:B------:R-:W3:Y:S01]  /*5710*/  @!UP2 LDCU UR5, c[0x0][0xb0c] ;  /* 0x00016180ff05a7ac */ /* 0x000ee20008000800 */
[----:B------:R-:W-:Y:S01]  /*5720*/  SHF.L.U32 R6, R15, 0x1f, RZ ;  /* 0x0000001f0f067819 */ /* 0x000fe200000006ff */
[----:B--2---:R-:W-:Y:S07]  /*5730*/  UIMAD.WIDE.U32 UR8, UR13, UR20, URZ ;  /* 0x000000140d0872a5 */ /* 0x004fee000f8e00ff */
[----:B------:R-:W-:Y:S01]  /*5740*/  @!UP2 UMOV UR4, UR9 ;  /* 0x000000090004ac82 */ /* 0x000fe20008000000 */
[----:B---3--:R-:W-:Y:S02]  /*5750*/  @!UP2 UISETP.NE.AND UP0, UPT, UR5, 0x1, UPT ;  /* 0x000000010500a88c */ /* 0x008fe4000bf05270 */
[----:B------:R-:W-:Y:S02]  /*5760*/  @!UP2 USHF.R.U32.HI UR4, URZ, UR21, UR4 ;  /* 0x00000015ff04a299 */ /* 0x000fe40008011604 */
[----:B------:R-:W-:Y:S02]  /*5770*/  UIMAD.WIDE.U32 UR8, UR7, UR23, URZ ;  /* 0x00000017070872a5 */ /* 0x000fe4000f8e00ff */
[----:B------:R-:W-:Y:S02]  /*5780*/  @!UP2 USEL UR10, UR13, UR4, !UP0 ;  /* 0x000000040d0aa287 */ /* 0x000fe4000c000000 */
[----:B------:R-:W-:Y:S03]  /*5790*/  @!UP2 UISETP.NE.AND UP0, UPT, UR22, 0x1, UPT ;  /* 0x000000011600a88c */ /* 0x000fe6000bf05270 */
[----:B------:R-:W-:Y:S02]  /*57a0*/  @!UP2 UMOV UR6, UR9 ;  /* 0x000000090006ac82 */ /* 0x000fe40008000000 */
[----:B------:R-:W2:Y:S02]  /*57b0*/  @!UP2 LDCU UR4, c[0x0][0xb20] ;  /* 0x00016400ff04a7ac */ /* 0x000ea40008000800 */
[----:B--2---:R-:W-:Y:S04]  /*57c0*/  @!UP2 USHF.R.U32.HI UR6, URZ, UR4, UR6 ;  /* 0x00000004ff06a299 */ /* 0x004fe80008011606 */
[----:B------:R-:W-:Y:S04]  /*57d0*/  @!UP2 USEL UR6, UR7, UR6, !UP0 ;  /* 0x000000060706a287 */ /* 0x000fe8000c000000 */
[----:B------:R-:W-:Y:S02]  /*57e0*/  @!UP2 UIADD3 UR4, UPT, UPT, -UR10, UR6, URZ ;  /* 0x000000060a04a290 */ /* 0x000fe4000fffe1ff */
[----:B------:R-:W-:Y:S02]  /*57f0*/  @!UP2 UIADD3 UR6, UPT, UPT, UR10, -UR6, URZ ;  /* 0x800000060a06a290 */ /* 0x000fe4000fffe0ff */
[----:B------:R-:W-:Y:S02]  /*5800*/  @!UP2 UIMAD UR13, UR4, UR5, UR13 ;  /* 0x00000005040da2a4 */ /* 0x000fe4000f8e020d */
[----:B------:R-:W-:Y:S01]  /*5810*/  @!UP2 UIMAD UR7, UR6, UR22, UR7 ;  /* 0x000000160607a2a4 */ /* 0x000fe2000f8e0207 */
[----:B------:R-:W-:Y:S11]  /*5820*/  BRA.U UP3, `(.L_x_108) ;  /* 0x0000000103107547 */ /* 0x000ff6000b800000 */
[----:B------:R-:W-:Y:S04]  /*5830*/  MOV R7, UR34 ;  /* 0x0000002200077c02 */ /* 0x000fe80008000f00 */
[----:B------:R-:W-:Y:S04]  /*5840*/  SHF.L.U32 R7, R7, 0x1f, RZ ;  /* 0x0000001f07077819 */ /* 0x000fe800000006ff */
[----:B------:R-:W2:Y:S02]  /*5850*/  SYNCS.PHASECHK.TRANS64.TRYWAIT P2, [UR17+0x238], R7 ;  /* 0x00023807ff0075a7 */ /* 0x000ea40008041111 */
[----:B--2---:R-:W-:Y:S05]  /*5860*/  @!P2 BRA `(.L_x_109) ;  /* 0x0000003c0014a947 */ /* 0x004fea0003800000 */
.L_x_108:
[----:B------:R-:W-:Y:S05]  /*5870*/  @!P1 BRA `(.L_x_110) ;  /* 0x0000000000309947 */ /* 0x000fea0003800000 */
[----:B------:R-:W-:Y:S01]  /*5880*/  ISETP.NE.U32.AND P1, PT, R2, RZ, PT ;  /* 0x000000ff0200720c */ /* 0x000fe20003f25070 */
[----:B------:R-:W2:Y:S01]  /*5890*/  LDCU.64 UR4, c[0x0][0x358] ;  /* 0x00006b00ff0477ac */ /* 0x000ea20008000a00 */
[----:B------:R-:W-:Y:S02]  /*58a0*/  IMAD.MOV.U32 R141, RZ, RZ, 0x1 ;  /* 0x00000001ff8d7424 */ /* 0x000fe400078e00ff */
[----:B------:R-:W-:Y:S11]  /*58b0*/  ISETP.NE.AND.EX P1, PT, R3, RZ, PT, P1 ;  /* 0x000000ff0300720c */ /* 0x000ff60003f25310 */
[----:B------:R-:W-:Y:S02]  /*58c0*/  @!UPT UIADD3 URZ, UPT, UPT, URZ, URZ, URZ ;  /* 0x000000fffffff290 */ /* 0x000fe4000fffe0ff */
[----:B------:R-:W3:Y:S01]  /*58d0*/  @P1 LDC.64 R8, c[0x0][0x888] ;  /* 0x00022200ff081b82 */ /* 0x000ee20000000a00 */
[----:B-1----:R-:W-:Y:S04]  /*58e0*/  @P1 IMAD R0, R4, UR36, RZ ;  /* 0x0000002404001c24 */ /* 0x002fe8000f8e02ff */
[----:B---3--:R-:W-:Y:S04]  /*58f0*/  @P1 IMAD.WIDE R8, R0, 0x4, R8 ;  /* 0x0000000400081825 */ /* 0x008fe800078e0208 */
[----:B------:R-:W-:Y:S01]  /*5900*/  HFMA2 R0, -RZ, RZ, 0, 5.9604644775390625e-08 ;  /* 0x00000001ff007431 */ /* 0x000fe200000001ff */
[----:B--2--5:R2:W5:Y:S04]  /*5910*/  @P1 LDG.E R71, desc[UR4][R8.64] ;  /* 0x0000000408471981 */ /* 0x024568000c1e1900 */
[----:B------:R-:W-:Y:S01]  /*5920*/  @!P1 PRMT R141, R0, 0x7610, R141 ;  /* 0x00007610008d9816 */ /* 0x000fe2000000008d */
[----:B--2---:R-:W3:Y:S06]  /*5930*/  @!P1 LDC R71, c[0x0][0x880] ;  /* 0x00022000ff479b82 */ /* 0x004eec0000000800 */
.L_x_110:
[----:B---3-5:R-:W-:Y:S01]  /*5940*/  @!P0 FSETP.EQ.AND P1, PT, R71, RZ, PT ;  /* 0x000000ff4700820b */ /* 0x028fe20003f22000 */
[----:B------:R-:W-:Y:S01]  /*5950*/  @!UPT UIADD3 URZ, UPT, UPT, URZ, URZ, URZ ;  /* 0x000000fffffff290 */ /* 0x000fe2000fffe0ff */
[----:B------:R-:W-:Y:S11]  /*5960*/  @!P0 BRA `(.L_x_111) ;  /* 0x0000000000188947 */ /* 0x000ff60003800000 */
[----:B------:R-:W-:Y:S02]  /*5970*/  LOP3.LUT P0, RZ, R141, 0xff, RZ, 0xc0, !PT ;  /* 0x000000ff8dff7812 */ /* 0x000fe4000780c0ff */
[----:B------:R-:W-:Y:S04]  /*5980*/  ISETP.NE.U32.AND P1, PT, R2, RZ, PT ;  /* 0x000000ff0200720c */ /* 0x000fe80003f25070 */
[----:B------:R-:W-:Y:S04]  /*5990*/  ISETP.NE.AND.EX P1, PT, R3, RZ, PT, P1 ;  /* 0x000000ff0300720c */ /* 0x000fe80003f25310 */
[----:B------:R-:W-:Y:S03]  /*59a0*/  PLOP3.LUT P1, PT, P1, PT, PT, 0x8, 0x80 ;  /* 0x000000000080781c */ /* 0x000fe60000f2e170 */
[----:B------:R-:W-:Y:S11]  /*59b0*/  @P0 FSETP.EQ.AND P1, PT, R71, RZ, PT ;  /* 0x000000ff4700020b */ /* 0x000ff60003f22000 */
[----:B------:R-:W-:Y:S02]  /*59c0*/  @!UPT UIADD3 URZ, UPT, UPT, URZ, URZ, URZ ;  /* 0x000000fffffff290 */ /* 0x000fe4000fffe0ff */
.L_x_111:
[----:B------:R-:W2:Y:S01]  /*59d0*/  SYNCS.PHASECHK.TRANS64.TRYWAIT P0, [UR17+0x228], R6 ;  /* 0x00022806ff0075a7 */ /* 0x000ea20008001111 */
[----:B------:R-:W-:Y:S02]  /*59e0*/  ELECT P2, URZ, PT ;  /* 0x0000000000ff782f */ /* 0x000fe40003840000 */
[----:B------:R-:W-:Y:S01]  /*59f0*/  IADD3 R14, PT, PT, R14, 0x1, RZ ;  /* 0x000000010e0e7810 */ /* 0x000fe20007ffe0ff */
[----:B--2---:R-:W-:Y:S10]  /*5a00*/  @!P0 BRA `(.L_x_112) ;  /* 0x0000003800c48947 */ /* 0x004ff40003800000 */
.L_x_223:
[----:B------:R-:W-:Y:S01]  /*5a10*/  PLOP3.LUT P1, PT, P1, P2, PT, 0xf2, 0x2f ;  /* 0x00000000002f781c */ /* 0x000fe20000f25e72 */
[----:B------:R-:W-:Y:S01]  /*5a20*/  UMOV UR18, 0x0 ;  /* 0x0000000000127882 */ /* 0x000fe20000000000 */
[----:B------:R-:W-:Y:S01]  /*5a30*/  UMOV UR19, 0x10000000 ;  /* 0x1000000000137882 */ /* 0x000fe20000000000 */
[----:B------:R-:W-:Y:S01]  /*5a40*/  UMOV UR12, UR36 ;  /* 0x00000024000c7c82 */ /* 0x000fe20008000000 */
[----:B------:R-:W-:Y:S01]  /*5a50*/  LOP3.LUT R15, R15, 0x1, RZ, 0x3c, !PT ;  /* 0x000000010f0f7812 */ /* 0x000fe200078e3cff */
[----:B------:R-:W-:Y:S01]  /*5a60*/  UPLOP3.LUT UP3, UPT, UPT, UPT, UPT, 0x80, 0x8 ;  /* 0x000000000008789c */ /* 0x000fe20003f6f070 */
[----:B------:R-:W-:Y:S07]  /*5a70*/  UMOV UR36, UR24 ;  /* 0x0000001800247c82 */ /* 0x000fee0008000000 */
[----:B-1----:R-:W-:Y:S01]  /*5a80*/  @!P1 IADD3 R6, P0, PT, R16, 0x580, RZ ;  /* 0x0000058010069810 */ /* 0x002fe20007f1e0ff */
[----:B------:R-:W-:Y:S03]  /*5a90*/  VOTEU.ALL UP0, P1 ;  /* 0x0000000000ff7886 */ /* 0x000fe60000800000 */
[----:B------:R-:W-:Y:S01]  /*5aa0*/  @!P1 R2UR UR5, R6 ;  /* 0x00000000060592ca */ /* 0x000fe200000e0000 */
[----:B------:R-:W-:Y:S01]  /*5ab0*/  @!P1 IMAD.X R0, RZ, RZ, R17, P0 ;  /* 0x000000ffff009224 */ /* 0x000fe200000e0611 */
[----:B------:R-:W-:Y:S01]  /*5ac0*/  @!UP0 USHF.L.U32 UR10, UR45, 0x6, URZ ;  /* 0x000000062d0a8899 */ /* 0x000fe200080006ff */
[----:B------:R-:W-:Y:S01]  /*5ad0*/  ISETP.NE.AND P0, PT, R14, 0x2, PT ;  /* 0x000000020e00780c */ /* 0x000fe20003f05270 */
[----:B------:R-:W-:Y:S02]  /*5ae0*/  @!UP0 USHF.L.U32 UR11, UR46, 0x7, URZ ;  /* 0x000000072e0b8899 */ /* 0x000fe400080006ff */
[----:B------:R-:W-:Y:S01]  /*5af0*/  @!P1 R2UR UR4, R0 ;  /* 0x00000000000492ca */ /* 0x000fe200000e0000 */
[----:B------:R-:W-:Y:S01]  /*5b00*/  @!UP0 UIADD3 UR8, UPT, UPT, UR17, 0x400, URZ ;  /* 0x0000040011088890 */ /* 0x000fe2000fffe0ff */
[----:B------:R-:W-:Y:S01]  /*5b10*/  SEL R0, RZ, 0x1, P0 ;  /* 0x00000001ff007807 */ /* 0x000fe20000000000 */
[----:B------:R-:W-:Y:S01]  /*5b20*/  @!UP0 UIADD3 UR9, UPT, UPT, UR17, 0x220, URZ ;  /* 0x0000022011098890 */ /* 0x000fe2000fffe0ff */
[----:B------:R-:W-:Y:S01]  /*5b30*/  SEL R14, R14, RZ, P0 ;  /* 0x000000ff0e0e7207 */ /* 0x000fe20000000000 */
[----:B------:R-:W-:Y:S01]  /*5b40*/  VOTEU.ALL UP0, P1 ;  /* 0x0000000000ff7886 */ /* 0x000fe20000800000 */
[----:B------:R-:W-:Y:S01]  /*5b50*/  LOP3.LUT R13, R13, R0, RZ, 0x3c, !PT ;  /* 0x000000000d0d7212 */ /* 0x000fe200078e3cff */
[----:B------:R-:W-:Y:S01]  /*5b60*/  IMAD.U32 R6, RZ, RZ, UR5 ;  /* 0x00000005ff067e24 */ /* 0x000fe2000f8e00ff */
[----:B------:R-:W-:Y:S02]  /*5b70*/  UIADD3 UR45, UPT, UPT, UR7, UR55, URZ ;  /* 0x00000037072d7290 */ /* 0x000fe4000fffe0ff */
[----:B------:R-:W-:Y:S03]  /*5b80*/  UIADD3 UR46, UPT, UPT, UR13, UR58, URZ ;  /* 0x0000003a0d2e7290 */ /* 0x000fe6000fffe0ff */
[----:B------:R-:W-:Y:S01]  /*5b90*/  IMAD.U32 R7, RZ, RZ, UR4 ;  /* 0x00000004ff077e24 */ /* 0x000fe2000f8e00ff */
[----:B------:R-:W-:Y:S04]  /*5ba0*/  @!P1 R2UR UR4, R6 ;  /* 0x00000000060492ca */ /* 0x000fe800000e0000 */
[----:B------:R-:W-:Y:S11]  /*5bb0*/  @!P1 R2UR UR5, R7 ;  /* 0x00000000070592ca */ /* 0x000ff600000e0000 */
[----:B------:R-:W-:Y:S02]  /*5bc0*/  @!UPT UIADD3 URZ, UPT, UPT, URZ, URZ, URZ ;  /* 0x000000fffffff290 */ /* 0x000fe4000fffe0ff */
[----:B------:R2:W-:Y:S01]  /*5bd0*/  @!UP0 UTMALDG.3D [UR8], [UR4], desc[UR18] ;  /* 0x00001208040085b4 */ /* 0x0005e20008011000 */
[----:B------:R2:W-:Y:S01]  /*5be0*/  @!P1 SYNCS.ARRIVE.TRANS64.RED.A0TR RZ, [UR17+0x220], R12 ;  /* 0x0002200cffff99a7 */ /* 0x0005e20008300411 */
[----:B------:R-:W-:Y:S01]  /*5bf0*/  SYNCS.ARRIVE.TRANS64.RED.A1T0 RZ, [UR27], RZ ;  /* 0x000000ffffff79a7 */ /* 0x000fe2000810041b */
[----:B------:R-:W-:Y:S05]  /*5c00*/  BRA.U UP1, `(.L_x_113) ;  /* 0xfffffff5018c7547 */ /* 0x000fea000b83ffff */
[----:B------:R-:W-:Y:S07]  /*5c10*/  MOV R0, UR17 ;  /* 0x0000001100007c02 */ /* 0x000fee0008000f00 */
.L_x_114:
[----:B-1----:R-:W-:-:S04]  /*5c20*/  SHF.L.U32 R2, R15, 0x1f, RZ ;  /* 0x0000001f0f027819 */ /* 0x002fc800000006ff */
[----:B------:R1:W3:Y:S03]  /*5c30*/  SYNCS.PHASECHK.TRANS64.TRYWAIT P0, [R0+URZ+0x228], R2 ;  /* 0x00022802000075a7 */ /* 0x0002e600080011ff */
[----:B---3--:R-:W-:Y:S05]  /*5c40*/  @!P0 NANOSLEEP.SYNCS 0x989680 ;  /* 0x009896800000895d */ /* 0x008fea0003900000 */
[----:B------:R-:W3:Y:S02]  /*5c50*/  @!P0 SYNCS.PHASECHK.TRANS64 P0, [R0+URZ+0x228], R2 ;  /* 0x00022802000085a7 */ /* 0x000ee400080010ff */
[----:B--23--:R-:W-:Y:S05]  /*5c60*/  @P0 EXIT ;  /* 0x000000000000094d */ /* 0x00cfea0003800000 */
[----:B------:R-:W-:Y:S05]  /*5c70*/  BRA `(.L_x_114) ;  /* 0xfffffffc00e87947 */ /* 0x000fea000383ffff */
.L_x_105:
[----:B------:R-:W-:-:S06]  /*5c80*/  UISETP.GE.AND UP0, UPT, UR22, 0x4, UPT ;  /* 0x000000041600788c */ /* 0x000fcc000bf06270 */
[----:B------:R-:W-:-:S13]  /*5c90*/  PLOP3.LUT P0, PT, PT, PT, UP0, 0x80, 0x8 ;  /* 0x000000000008781c */ /* 0x000fda0003f0f008 */
[----:B------:R-:W-:Y:S05]  /*5ca0*/  @!P0 EXIT ;  /* 0x000000000000894d */ /* 0x000fea0003800000 */
[----:B------:R-:W-:Y:S01]  /*5cb0*/  BAR.SYNC.DEFER_BLOCKING 0x6, 0xa0 ;  /* 0x0182800000007b1d */ /* 0x000fe20000010000 */
[C---:B------:R-:W-:Y:S02]  /*5cc0*/  IMAD.SHL.U32 R4, R131.reuse, 0x40, RZ ;  /* 0x0000004083047824 */ /* 0x040fe400078e00ff */
[----:B------:R-:W-:Y:S02]  /*5cd0*/  HFMA2 R68, -RZ, RZ, 0, 0 ;  /* 0x00000000ff447431 */ /* 0x000fe400000001ff */
[C---:B------:R-:W-:Y:S01]  /*5ce0*/  IMAD.SHL.U32 R140, R131.reuse, 0x8, RZ ;  /* 0x00000008838c7824 */ /* 0x040fe200078e00ff */
[----:B------:R-:W-:Y:S01]  /*5cf0*/  CS2R R144, SRZ ;  /* 0x0000000000907805 */ /* 0x000fe2000001ff00 */
[C---:B------:R-:W-:Y:S01]  /*5d00*/  IMAD.SHL.U32 R147, R131.reuse, 0x10, RZ ;  /* 0x0000001083937824 */ /* 0x040fe200078e00ff */
[----:B------:R-:W-:Y:S01]  /*5d10*/  UMOV UR44, 0x400 ;  /* 0x00000400002c7882 */ /* 0x000fe20000000000 */
[----:B------:R-:W-:Y:S01]  /*5d20*/  LOP3.LUT R5, R4, 0x180, RZ, 0xc0, !PT ;  /* 0x0000018004057812 */ /* 0x000fe200078ec0ff */
[----:B------:R-:W-:Y:S01]  /*5d30*/  ULEA UR44, UR61, UR44, 0x18 ;  /* 0x0000002c3d2c7291 */ /* 0x000fe2000f8ec0ff */
[----:B------:R-:W1:Y:S01]  /*5d40*/  LDC.64 R136, c[0x0][0x888] ;  /* 0x00022200ff887b82 */ /* 0x000e620000000a00 */
[----:B------:R-:W-:Y:S01]  /*5d50*/  IMAD.U32 R69, R131, 0x10000, RZ ;  /* 0x0001000083457824 */ /* 0x000fe200078e00ff */
[----:B------:R-:W-:Y:S01]  /*5d60*/  LOP3.LUT R140, R5, 0x30, R140, 0xf8, !PT ;  /* 0x00000030058c7812 */ /* 0x000fe200078ef88c */
[----:B------:R-:W-:Y:S01]  /*5d70*/  UIADD3 UR4, UPT, UPT, UR44, 0x2400, URZ ;  /* 0x000024002c047890 */ /* 0x000fe2000fffe0ff */
[----:B------:R-:W-:Y:S01]  /*5d80*/  LOP3.LUT R149, R147, 0x20, RZ, 0xc0, !PT ;  /* 0x0000002093957812 */ /* 0x000fe200078ec0ff */
[----:B------:R-:W-:Y:S01]  /*5d90*/  IMAD.MOV.U32 R146, RZ, RZ, RZ ;  /* 0x000000ffff927224 */ /* 0x000fe200078e00ff */
[----:B------:R-:W-:Y:S01]  /*5da0*/  LOP3.LUT R140, R140, 0x1e40, R4, 0xf8, !PT ;  /* 0x00001e408c8c7812 */ /* 0x000fe200078ef804 */
[----:B------:R-:W-:Y:S01]  /*5db0*/  IMAD.MOV.U32 R143, RZ, RZ, RZ ;  /* 0x000000ffff8f7224 */ /* 0x000fe200078e00ff */
[----:B------:R-:W2:Y:S01]  /*5dc0*/  LDC.64 R138, c[0x0][0x890] ;  /* 0x00022400ff8a7b82 */ /* 0x000ea20000000a00 */
[----:B------:R-:W-:Y:S01]  /*5dd0*/  LOP3.LUT R69, R69, 0x600000, RZ, 0xc0, !PT ;  /* 0x0060000045457812 */ /* 0x000fe200078ec0ff */
[----:B------:R-:W3:Y:S01]  /*5de0*/  LDCU UR53, c[0x0][0x370] ;  /* 0x00006e00ff3577ac */ /* 0x000ee20008000800 */
[----:B------:R-:W-:Y:S01]  /*5df0*/  VIADD R148, R140, UR44 ;  /* 0x0000002c8c947c36 */ /* 0x000fe20008000000 */
[----:B------:R-:W-:-:S02]  /*5e00*/  LOP3.LUT R147, R147, 0x40, RZ, 0xc0, !PT ;  /* 0x0000004093937812 */ /* 0x000fc400078ec0ff */
[----:B------:R-:W-:Y:S01]  /*5e10*/  MOV R150, UR4 ;  /* 0x0000000400967c02 */ /* 0x000fe20008000f00 */
[----:B------:R-:W4:Y:S01]  /*5e20*/  LDS R0, [UR44+0x2f0] ;  /* 0x0002f02cff007984 */ /* 0x000f220008000800 */
[----:B------:R-:W1:Y:S01]  /*5e30*/  LDC.64 R134, c[0x0][0x8b0] ;  /* 0x00022c00ff867b82 */ /* 0x000e620000000a00 */
[--C-:B------:R-:W-:Y:S01]  /*5e40*/  IADD3 R149, PT, PT, -R149, 0x400, R148.reuse ;  /* 0x0000040095957810 */ /* 0x100fe20007ffe194 */
[----:B------:R-:W1:Y:S01]  /*5e50*/  LDCU.64 UR62, c[0x0][0x348] ;  /* 0x00006900ff3e77ac */ /* 0x000e620008000a00 */
[----:B------:R-:W-:-:S03]  /*5e60*/  IADD3 R148, PT, PT, -R147, 0x400, R148 ;  /* 0x0000040093947810 */ /* 0x000fc60007ffe194 */
[----:B------:R-:W-:Y:S01]  /*5e70*/  IMAD.IADD R147, R149, 0x1, -R147 ;  /* 0x0000000195937824 */ /* 0x000fe200078e0a93 */
[----:B------:R-:W1:Y:S01]  /*5e80*/  LDCU UR41, c[0x0][0xb0c] ;  /* 0x00016180ff2977ac */ /* 0x000e620008000800 */
[----:B------:R-:W1:Y:S01]  /*5e90*/  LDC.64 R132, c[0x0][0x8a8] ;  /* 0x00022a00ff847b82 */ /* 0x000e620000000a00 */
[----:B------:R-:W1:Y:S01]  /*5ea0*/  LDCU UR39, c[0x0][0xb30] ;  /* 0x00016600ff2777ac */ /* 0x000e620008000800 */
[----:B------:R-:W1:Y:S01]  /*5eb0*/  LDCU.64 UR56, c[0x0][0x888] ;  /* 0x00011100ff3877ac */ /* 0x000e620008000a00 */
[----:B------:R-:W1:Y:S01]  /*5ec0*/  LDCU.64 UR42, c[0x0][0xb28] ;  /* 0x00016500ff2a77ac */ /* 0x000e620008000a00 */
[----:B------:R-:W1:Y:S01]  /*5ed0*/  LDCU.128 UR48, c[0x0][0xb10] ;  /* 0x00016200ff3077ac */ /* 0x000e620008000c00 */
[----:B------:R-:W1:Y:S01]  /*5ee0*/  LDCU UR52, c[0x0][0x374] ;  /* 0x00006e80ff3477ac */ /* 0x000e620008000800 */
[----:B------:R-:W-:Y:S01]  /*5ef0*/  UIADD3 UR59, UPT, UPT, UR44, 0x400, URZ ;  /* 0x000004002c3b7890 */ /* 0x000fe2000fffe0ff */
[----:B---34-:R-:W-:-:S11]  /*5f00*/  IMAD.IADD R69, R0, 0x1, R69 ;  /* 0x0000000100457824 */ /* 0x018fd600078e0245 */
.L_x_132:
[----:B------:R-:W-:Y:S02]  /*5f10*/  LEA R3, R143, UR44, 0x3 ;  /* 0x0000002c8f037c11 */ /* 0x000fe4000f8e18ff */
[----:B------:R-:W-:Y:S02]  /*5f20*/  SHF.L.U32 R0, R145, 0x1f, RZ ;  /* 0x0000001f91007819 */ /* 0x000fe400000006ff */
[----:B-1----:R-:W-:Y:S02]  /*5f30*/  LEA R4, R143, UR44, 0x4 ;  /* 0x0000002c8f047c11 */ /* 0x002fe4000f8e20ff */
[----:B------:R-:W3:Y:S02]  /*5f40*/  SYNCS.PHASECHK.TRANS64.TRYWAIT P0, [R3+URZ+0x240], R0 ;  /* 0x00024000030075a7 */ /* 0x000ee400080011ff */
[----:B--23--:R-:W-:Y:S05]  /*5f50*/  @!P0 BRA `(.L_x_115) ;  /* 0x0000003400888947 */ /* 0x00cfea0003800000 */
.L_x_224:
[----:B------:R-:W4:Y:S01]  /*5f60*/  LDS.128 R4, [R4+0x2d0] ;  /* 0x0002d00004047984 */ /* 0x000f220000000c00 */
[----:B------:R-:W-:Y:S01]  /*5f70*/  UISETP.GE.AND UP0, UPT, UR40, 0x1, UPT ;  /* 0x000000012800788c */ /* 0x000fe2000bf06270 */
[----:B------:R-:W-:Y:S01]  /*5f80*/  @!PT LDS RZ, [RZ] ;  /* 0x00000000fffff984 */ /* 0x000fe20000000800 */
[----:B------:R-:W-:Y:S01]  /*5f90*/  @!PT LDS RZ, [RZ] ;  /* 0x00000000fffff984 */ /* 0x000fe20000000800 */
[----:B------:R-:W-:Y:S01]  /*5fa0*/  @!PT LDS RZ, [RZ] ;  /* 0x00000000fffff984 */ /* 0x000fe20000000800 */
[----:B------:R-:W-:Y:S01]  /*5fb0*/  @!PT LDS RZ, [RZ] ;  /* 0x00000000fffff984 */ /* 0x000fe20000000800 */
[----:B------:R1:W-:Y:S06]  /*5fc0*/  MEMBAR.ALL.CTA ;  /* 0x0000000000007992 */ /* 0x0003ec0000008000 */
[----:B-1----:R-:W1:Y:S01]  /*5fd0*/  FENCE.VIEW.ASYNC.S ;  /* 0x00000000000073c6 */ /* 0x002e620000000000 */
[----:B----4-:R-:W-:Y:S11]  /*5fe0*/  LOP3.LUT P0, RZ, R6, 0x1, RZ, 0xc0, !PT ;  /* 0x0000000106ff7812 */ /* 0x010ff6000780c0ff */
[----:B------:R-:W-:Y:S02]  /*5ff0*/  @!UPT UIADD3 URZ, UPT, UPT, URZ, URZ, URZ ;  /* 0x000000fffffff290 */ /* 0x000fe4000fffe0ff */
[----:B-1----:R-:W-:Y:S01]  /*6000*/  VOTEU.ANY UP1, P0 ;  /* 0x0000000000ff7886 */ /* 0x002fe20000020100 */
[----:B------:R-:W-:Y:S01]  /*6010*/  PLOP3.LUT P0, PT, PT, PT, UP1, 0x80, 0x8 ;  /* 0x000000000008781c */ /* 0x000fe20003f0f018 */
[----:B------:R-:W-:Y:S11]  /*6020*/  UP2UR UR47, UPR, URZ, 0x2 ;  /* 0x00000002ff2f7883 */ /* 0x000ff60008000000 */
[----:B------:R-:W-:Y:S01]  /*6030*/  @!UPT UIADD3 URZ, UPT, UPT, URZ, URZ, URZ ;  /* 0x000000fffffff290 */ /* 0x000fe2000fffe0ff */
[----:B---3--:R-:W-:Y:S02]  /*6040*/  @P0 SHF.R.U32.HI R0, RZ, 0x10, R5 ;  /* 0x00000010ff000819 */ /* 0x008fe40000011605 */
        /* <DEDUP_REMOVED lines=12> */
[----:B------:R-:W3:Y:S01]  /*6110*/  LDCU UR12, c[0x0][0xb20] ;  /* 0x00016400ff0c77ac */ /* 0x000ee20008000800 */
[----:B------:R-:W-:Y:S02]  /*6120*/  UIMAD.WIDE.U32 UR4, UR52, UR51, URZ ;  /* 0x00000033340472a5 */ /* 0x000fe4000f8e00ff */
[----:B------:R-:W-:Y:S02]  /*6130*/  UIMAD.WIDE.U32 UR6, UR53, UR48, URZ ;  /* 0x00000030350672a5 */ /* 0x000fe4000f8e00ff */
[----:B------:R-:W-:Y:S02]  /*6140*/  UISETP.NE.AND UP0, UPT, UR50, 0x1, UPT ;  /* 0x000000013200788c */ /* 0x000fe4000bf05270 */
[----:B------:R-:W-:Y:S02]  /*6150*/  UIMAD.WIDE.U32 UR8, UR37, UR51, URZ ;  /* 0x00000033250872a5 */ /* 0x000fe4000f8e00ff */
[----:B------:R-:W-:Y:S02]  /*6160*/  UIMAD.WIDE.U32 UR10, UR38, UR48, URZ ;  /* 0x00000030260a72a5 */ /* 0x000fe4000f8e00ff */
[----:B------:R-:W-:Y:S02]  /*6170*/  UISETP.NE.AND UP1, UPT, UR41, 0x1, UPT ;  /* 0x000000012900788c */ /* 0x000fe4000bf25270 */
[----:B------:R-:W-:Y:S01]  /*6180*/  UISETP.NE.AND UP2, UPT, UR40, 0x1, UPT ;  /* 0x000000012800788c */ /* 0x000fe2000bf45270 */
[----:B------:R-:W-:Y:S02]  /*6190*/  UMOV UR4, UR5 ;  /* 0x0000000500047c82 */ /* 0x000fe40008000000 */
[----:B---3--:R-:W-:Y:S03]  /*61a0*/  USHF.R.U32.HI UR5, URZ, UR12, UR4 ;  /* 0x0000000cff057299 */ /* 0x008fe60008011604 */
[----:B------:R-:W-:Y:S02]  /*61b0*/  UMOV UR4, UR7 ;  /* 0x0000000700047c82 */ /* 0x000fe40008000000 */
[----:B------:R-:W-:Y:S02]  /*61c0*/  USHF.R.U32.HI UR7, URZ, UR49, UR4 ;  /* 0x00000031ff077299 */ /* 0x000fe40008011604 */
[----:B------:R-:W-:Y:S02]  /*61d0*/  USEL UR4, UR52, UR5, !UP0 ;  /* 0x0000000534047287 */ /* 0x000fe4000c000000 */
[----:B------:R-:W-:Y:S01]  /*61e0*/  USEL UR7, UR53, UR7, !UP1 ;  /* 0x0000000735077287 */ /* 0x000fe2000c800000 */
[----:B------:R-:W-:Y:S01]  /*61f0*/  UMOV UR5, UR9 ;  /* 0x0000000900057c82 */ /* 0x000fe20008000000 */
[----:B------:R-:W-:Y:S02]  /*6200*/  UIMAD.WIDE.U32 UR8, UR4, UR42, URZ ;  /* 0x0000002a040872a5 */ /* 0x000fe4000f8e00ff */
[----:B------:R-:W-:Y:S03]  /*6210*/  USHF.R.U32.HI UR6, URZ, UR12, UR5 ;  /* 0x0000000cff067299 */ /* 0x000fe60008011605 */
[----:B------:R-:W-:Y:S01]  /*6220*/  UMOV UR5, UR11 ;  /* 0x0000000b00057c82 */ /* 0x000fe20008000000 */
[----:B------:R-:W-:Y:S02]  /*6230*/  UIMAD.WIDE.U32 UR10, UR7, UR42, URZ ;  /* 0x0000002a070a72a5 */ /* 0x000fe4000f8e00ff */
[----:B------:R-:W-:Y:S02]  /*6240*/  USHF.R.U32.HI UR12, URZ, UR49, UR5 ;  /* 0x00000031ff0c7299 */ /* 0x000fe40008011605 */
[----:B------:R-:W-:Y:S01]  /*6250*/  USEL UR6, UR37, UR6, !UP0 ;  /* 0x0000000625067287 */ /* 0x000fe2000c000000 */
[----:B------:R-:W-:Y:S02]  /*6260*/  UMOV UR5, UR9 ;  /* 0x0000000900057c82 */ /* 0x000fe40008000000 */
[----:B------:R-:W-:Y:S01]  /*6270*/  UMOV UR10, UR11 ;  /* 0x0000000b000a7c82 */ /* 0x000fe20008000000 */
[----:B------:R-:W-:Y:S02]  /*6280*/  @UP2 USHF.R.U32.HI UR4, URZ, UR43, UR5 ;  /* 0x0000002bff042299 */ /* 0x000fe40008011605 */
[----:B------:R-:W-:Y:S02]  /*6290*/  @UP2 USHF.R.U32.HI UR7, URZ, UR43, UR10 ;  /* 0x0000002bff072299 */ /* 0x000fe4000801160a */
[----:B------:R-:W-:Y:S02]  /*62a0*/  UIMAD UR4, UR40, UR4, URZ ;  /* 0x00000004280472a4 */ /* 0x000fe4000f8e02ff */
[----:B------:R-:W-:Y:S02]  /*62b0*/  UIMAD.WIDE.U32 UR10, UR6, UR42, URZ ;  /* 0x0000002a060a72a5 */ /* 0x000fe4000f8e00ff */
[----:B------:R-:W-:Y:S02]  /*62c0*/  USEL UR5, UR38, UR12, !UP1 ;  /* 0x0000000c26057287 */ /* 0x000fe4000c800000 */
[----:B------:R-:W-:Y:S02]  /*62d0*/  UIMAD UR8, UR40, UR7, URZ ;  /* 0x00000007280872a4 */ /* 0x000fe4000f8e02ff */
[----:B------:R-:W-:Y:S03]  /*62e0*/  UISETP.GE.AND UP0, UPT, UR6, UR4, UPT ;  /* 0x000000040600728c */ /* 0x000fe6000bf06270 */
[----:B------:R-:W-:Y:S01]  /*62f0*/  UMOV UR4, UR11 ;  /* 0x0000000b00047c82 */ /* 0x000fe20008000000 */
[----:B------:R-:W-:Y:S02]  /*6300*/  UISETP.GE.OR UP0, UPT, UR5, UR8, UP0 ;  /* 0x000000080500728c */ /* 0x000fe40008706670 */
[----:B------:R-:W-:Y:S02]  /*6310*/  USHF.R.U32.HI UR4, URZ, UR43, UR4 ;  /* 0x0000002bff047299 */ /* 0x000fe40008011604 */
[----:B------:R-:W-:Y:S02]  /*6320*/  UIMAD.WIDE.U32 UR8, UR5, UR42, URZ ;  /* 0x0000002a050872a5 */ /* 0x000fe4000f8e00ff */
[----:B------:R-:W-:Y:S02]  /*6330*/  USEL UR11, UR6, UR4, !UP2 ;  /* 0x00000004060b7287 */ /* 0x000fe4000d000000 */
[----:B------:R-:W-:Y:S02]  /*6340*/  UIADD3 UR8, UPT, UPT, -UR5, URZ, URZ ;  /* 0x000000ff05087290 */ /* 0x000fe4000fffe1ff */
[----:B------:R-:W-:Y:S01]  /*6350*/  UIADD3 UR10, UPT, UPT, -UR11, URZ, URZ ;  /* 0x000000ff0b0a7290 */ /* 0x000fe2000fffe1ff */
[----:B------:R-:W-:Y:S01]  /*6360*/  @!UP0 UMOV UR4, UR9 ;  /* 0x0000000900048c82 */ /* 0x000fe20008000000 */
[----:B------:R-:W-:Y:S02]  /*6370*/  UIADD3 UR9, UPT, UPT, -UR6, URZ, URZ ;  /* 0x000000ff06097290 */ /* 0x000fe4000fffe1ff */
[----:B------:R-:W-:Y:S02]  /*6380*/  @!UP0 USHF.R.U32.HI UR4, URZ, UR43, UR4 ;  /* 0x0000002bff048299 */ /* 0x000fe40008011604 */
[----:B------:R-:W-:Y:S02]  /*6390*/  UIMAD UR10, UR40, UR10, UR6 ;  /* 0x0000000a280a72a4 */ /* 0x000fe4000f8e0206 */
[----:B------:R-:W-:Y:S04]  /*63a0*/  @!UP0 USEL UR4, UR5, UR4, !UP2 ;  /* 0x0000000405048287 */ /* 0x000fe8000d000000 */
[----:B------:R-:W-:Y:S02]  /*63b0*/  @!UP0 UIMAD UR10, UR7, UR10, UR4 ;  /* 0x0000000a070a82a4 */ /* 0x000fe4000f8e0204 */
[----:B------:R-:W-:Y:S02]  /*63c0*/  @!UP0 UIADD3 UR11, UPT, UPT, UR11, -UR4, URZ ;  /* 0x800000040b0b8290 */ /* 0x000fe4000fffe0ff */
[----:B------:R-:W-:Y:S02]  /*63d0*/  UIMAD UR7, UR41, UR8, UR38 ;  /* 0x00000008290772a4 */ /* 0x000fe4000f8e0226 */
[----:B------:R-:W-:Y:S02]  /*63e0*/  @!UP0 UIMAD UR6, UR11, UR40, UR5 ;  /* 0x000000280b0682a4 */ /* 0x000fe4000f8e0205 */
[----:B------:R-:W-:Y:S01]  /*63f0*/  UIMAD UR4, UR50, UR9, UR37 ;  /* 0x00000009320472a4 */ /* 0x000fe2000f8e0225 */
[----:B------:R-:W-:Y:S02]  /*6400*/  @!UP0 UMOV UR5, UR10 ;  /* 0x0000000a00058c82 */ /* 0x000fe40008000000 */
[----:B------:R-:W-:Y:S02]  /*6410*/  UIMAD UR38, UR5, UR41, UR7 ;  /* 0x00000029052672a4 */ /* 0x000fe4000f8e0207 */
[----:B------:R-:W-:Y:S11]  /*6420*/  UIMAD UR37, UR6, UR50, UR4 ;  /* 0x00000032062572a4 */ /* 0x000ff6000f8e0204 */
[----:B------:R-:W-:Y:S01]  /*6430*/  @!UPT UIADD3 URZ, UPT, UPT, URZ, URZ, URZ ;  /* 0x000000fffffff290 */ /* 0x000fe2000fffe0ff */
.L_x_116:
[----:B------:R-:W-:Y:S01]  /*6440*/  UISETP.NE.AND UP0, UPT, UR39, 0x1, UPT ;  /* 0x000000012700788c */ /* 0x000fe2000bf05270 */
[----:B------:R-:W-:Y:S10]  /*6450*/  IADD3 R143, PT, PT, R143, 0x1, RZ ;  /* 0x000000018f8f7810 */ /* 0x000ff40007ffe0ff */
[----:B------:R-:W3:Y:S01]  /*6460*/  @!UP0 LDCU.128 UR12, c[0x0][0xb10] ;  /* 0x00016200ff0c87ac */ /* 0x000ee20008000c00 */
[----:B------:R-:W4:Y:S01]  /*6470*/  @!UP0 LDCU UR5, c[0x0][0xb0c] ;  /* 0x00016180ff0587ac */ /* 0x000f220008000800 */
[----:B------:R-:W2:Y:S01]  /*6480*/  @!UP0 LDCU UR10, c[0x0][0xb20] ;  /* 0x00016400ff0a87ac */ /* 0x000ea20008000800 */
[----:B---3--:R-:W-:Y:S02]  /*6490*/  UIMAD.WIDE.U32 UR8, UR38, UR12, URZ ;  /* 0x0000000c260872a5 */ /* 0x008fe4000f8e00ff */
[----:B------:R-:W-:Y:S02]  /*64a0*/  UIMAD.WIDE.U32 UR6, UR37, UR15, URZ ;  /* 0x0000000f250672a5 */ /* 0x000fe4000f8e00ff */
[----:B------:R-:W-:Y:S03]  /*64b0*/  @!UP0 UISETP.NE.AND UP1, UPT, UR14, 0x1, UPT ;  /* 0x000000010e00888c */ /* 0x000fe6000bf25270 */
[----:B------:R-:W-:Y:S01]  /*64c0*/  @!UP0 UMOV UR4, UR9 ;  /* 0x0000000900048c82 */ /* 0x000fe20008000000 */
[----:B----4-:R-:W-:Y:S02]  /*64d0*/  @!UP0 UISETP.NE.AND UP2, UPT, UR5, 0x1, UPT ;  /* 0x000000010500888c */ /* 0x010fe4000bf45270 */
[----:B------:R-:W-:Y:S01]  /*64e0*/  @!UP0 USHF.R.U32.HI UR4, URZ, UR13, UR4 ;  /* 0x0000000dff048299 */ /* 0x000fe20008011604 */
[----:B------:R-:W-:Y:S02]  /*64f0*/  @!UP0 UMOV UR6, UR7 ;  /* 0x0000000700068c82 */ /* 0x000fe40008000000 */
[----:B--2---:R-:W-:Y:S02]  /*6500*/  @!UP0 USHF.R.U32.HI UR6, URZ, UR10, UR6 ;  /* 0x0000000aff068299 */ /* 0x004fe40008011606 */
[----:B------:R-:W-:Y:S02]  /*6510*/  @!UP0 USEL UR7, UR38, UR4, !UP2 ;  /* 0x0000000426078287 */ /* 0x000fe4000d000000 */
[----:B------:R-:W-:Y:S04]  /*6520*/  @!UP0 USEL UR6, UR37, UR6, !UP1 ;  /* 0x0000000625068287 */ /* 0x000fe8000c800000 */
[----:B------:R-:W-:Y:S02]  /*6530*/  @!UP0 UIADD3 UR4, UPT, UPT, -UR7, UR6, URZ ;  /* 0x0000000607048290 */ /* 0x000fe4000fffe1ff */
[----:B------:R-:W-:Y:S02]  /*6540*/  @!UP0 UIADD3 UR6, UPT, UPT, UR7, -UR6, URZ ;  /* 0x8000000607068290 */ /* 0x000fe4000fffe0ff */
[----:B------:R-:W-:Y:S02]  /*6550*/  @!UP0 UIMAD UR38, UR4, UR5, UR38 ;  /* 0x00000005042682a4 */ /* 0x000fe4000f8e0226 */
[----:B------:R-:W-:Y:S02]  /*6560*/  @!UP0 UIMAD UR37, UR6, UR14, UR37 ;  /* 0x0000000e062582a4 */ /* 0x000fe4000f8e0225 */
[----:B------:R-:W-:Y:S09]  /*6570*/  ULOP3.LUT UP0, URZ, UR59, 0x1b0, URZ, 0xc0, !UPT ;  /* 0x000001b03bff7892 */ /* 0x000ff2000f80c0ff */
[----:B------:R-:W-:Y:S05]  /*6580*/  BRA.U !UP0, `(.L_x_117) ;  /* 0x0000000108407547 */ /* 0x000fea000b800000 */
[----:B------:R-:W2:Y:S01]  /*6590*/  LDCU.64 UR8, c[0x4][0x80] ;  /* 0x01001000ff0877ac */ /* 0x000ea20008000a00 */
[----:B------:R-:W-:Y:S01]  /*65a0*/  MOV R3, 0x0 ;  /* 0x0000000000037802 */ /* 0x000fe20000000f00 */
[----:B------:R-:W-:Y:S02]  /*65b0*/  HFMA2 R12, -RZ, RZ, 0, 5.9604644775390625e-08 ;  /* 0x00000001ff0c7431 */ /* 0x000fe400000001ff */
[----:B------:R-:W-:Y:S02]  /*65c0*/  IMAD.MOV.U32 R8, RZ, RZ, 0x70 ;  /* 0x00000070ff087424 */ /* 0x000fe400078e00ff */
[----:B------:R-:W-:Y:S01]  /*65d0*/  IMAD.MOV.U32 R13, RZ, RZ, RZ ;  /* 0x000000ffff0d7224 */ /* 0x000fe200078e00ff */
[----:B------:R-:W3:Y:S01]  /*65e0*/  LDCU.64 UR6, c[0x4][0x88] ;  /* 0x01001100ff0677ac */ /* 0x000ee20008000a00 */
[----:B------:R-:W4:Y:S01]  /*65f0*/  LDC.64 R2, c[0x4][R3] ;  /* 0x0100000003027b82 */ /* 0x000f220000000a00 */
[----:B------:R-:W1:Y:S01]  /*6600*/  LDCU.64 UR4, c[0x4][0x8] ;  /* 0x01000100ff0477ac */ /* 0x000e620008000a00 */
[----:B--2---:R-:W-:Y:S01]  /*6610*/  MOV R5, UR9 ;  /* 0x0000000900057c02 */ /* 0x004fe20008000f00 */
[----:B------:R-:W-:Y:S01]  /*6620*/  IMAD.U32 R4, RZ, RZ, UR8 ;  /* 0x00000008ff047e24 */ /* 0x000fe2000f8e00ff */
[----:B---3--:R-:W-:Y:S01]  /*6630*/  MOV R7, UR7 ;  /* 0x0000000700077c02 */ /* 0x008fe20008000f00 */
[----:B------:R-:W-:Y:S01]  /*6640*/  IMAD.U32 R6, RZ, RZ, UR6 ;  /* 0x00000006ff067e24 */ /* 0x000fe2000f8e00ff */
[----:B-1----:R-:W-:Y:S01]  /*6650*/  MOV R11, UR5 ;  /* 0x00000005000b7c02 */ /* 0x002fe20008000f00 */
[----:B------:R-:W-:Y:S02]  /*6660*/  IMAD.U32 R10, RZ, RZ, UR4 ;  /* 0x00000004ff0a7e24 */ /* 0x000fe4000f8e00ff */
[----:B------:R-:W-:Y:S07]  /*6670*/  LEPC R20, `(.L_x_117) ;  /* 0x000000001014794e */ /* 0x000fee0000000000 */
[----:B----45:R-:W-:Y:S05]  /*6680*/  CALL.ABS.NOINC R2 ;  /* 0x0000000002007343 */ /* 0x030fea0003c00000 */
.L_x_117:
[----:B------:R-:W-:Y:S01]  /*6690*/  LOP3.LUT P0, RZ, R150, 0x1b0, RZ, 0xc0, !PT ;  /* 0x000001b096ff7812 */ /* 0x000fe2000780c0ff */
[----:B------:R-:W-:Y:S11]  /*66a0*/  BSSY.RECONVERGENT B6, `(.L_x_118) ;  /* 0x0000013000067945 */ /* 0x000ff60003800200 */
[----:B------:R-:W-:Y:S01]  /*66b0*/  @!UPT UIADD3 URZ, UPT, UPT, URZ, URZ, URZ ;  /* 0x000000fffffff290 */ /* 0x000fe2000fffe0ff */
[----:B------:R-:W-:Y:S05]  /*66c0*/  @!P0 BRA `(.L_x_119) ;  /* 0x0000000000408947 */ /* 0x000fea0003800000 */
        /* <DEDUP_REMOVED lines=16> */
.L_x_119:
[----:B------:R-:W-:Y:S05]  /*67d0*/  BSYNC.RECONVERGENT B6 ;  /* 0x0000000000067941 */ /* 0x000fea0003800200 */
.L_x_118:
[----:B------:R-:W-:Y:S01]  /*67e0*/  ISETP.NE.U32.AND P3, PT, R138, RZ, PT ;  /* 0x000000ff8a00720c */ /* 0x000fe20003f65070 */
[----:B------:R-:W-:Y:S01]  /*67f0*/  UISETP.NE.AND UP1, UPT, UR60, URZ, UPT ;  /* 0x000000ff3c00728c */ /* 0x000fe2000bf25270 */
[----:B------:R-:W-:Y:S02]  /*6800*/  ISETP.NE.U32.AND P4, PT, R134, RZ, PT ;  /* 0x000000ff8600720c */ /* 0x000fe40003f85070 */
[----:B------:R-:W-:Y:S02]  /*6810*/  ISETP.NE.AND.EX P3, PT, R139, RZ, PT, P3 ;  /* 0x000000ff8b00720c */ /* 0x000fe40003f65330 */
[----:B------:R-:W-:Y:S02]  /*6820*/  PLOP3.LUT P1, PT, PT, PT, PT, 0x8, 0x80 ;  /* 0x000000000080781c */ /* 0x000fe40003f2e170 */
[----:B------:R-:W-:Y:S02]  /*6830*/  PLOP3.LUT P0, PT, PT, PT, UP1, 0x80, 0x8 ;  /* 0x000000000008781c */ /* 0x000fe40003f0f018 */
[----:B------:R-:W-:Y:S02]  /*6840*/  ISETP.NE.AND.EX P4, PT, R135, RZ, PT, P4 ;  /* 0x000000ff8700720c */ /* 0x000fe40003f85340 */
[----:B------:R-:W2:Y:S09]  /*6850*/  @UP1 LDCU.64 UR4, c[0x0][0x888] ;  /* 0x00011100ff0417ac */ /* 0x000eb20008000a00 */
[----:B------:R-:W-:Y:S01]  /*6860*/  @P0 PLOP3.LUT P1, PT, P3, PT, PT, 0x80, 0x8 ;  /* 0x000000000008081c */ /* 0x000fe20001f2f070 */
[----:B--2---:R-:W-:Y:S04]  /*6870*/  @UP1 UISETP.NE.U32.AND UP0, UPT, UR4, URZ, UPT ;  /* 0x000000ff0400128c */ /* 0x004fe8000bf05070 */
[----:B------:R-:W-:Y:S04]  /*6880*/  @UP1 UISETP.NE.AND.EX UP0, UPT, UR5, URZ, UPT, UP0 ;  /* 0x000000ff0500128c */ /* 0x000fe8000bf05300 */
[----:B------:R-:W-:Y:S01]  /*6890*/  @UP1 USEL UR4, URZ, 0xffffffff, UP0 ;  /* 0xffffffffff041887 */ /* 0x000fe20008000000 */
[----:B------:R-:W-:Y:S11]  /*68a0*/  @!P3 BRA `(.L_x_120) ;  /* 0x000000000030b947 */ /* 0x000ff60003800000 */
        /* <DEDUP_REMOVED lines=12> */
.L_x_120:
[----:B------:R-:W-:Y:S05]  /*6970*/  @!P4 BRA `(.L_x_121) ;  /* 0x000000000024c947 */ /* 0x000fea0003800000 */
[----:B------:R-:W-:Y:S01]  /*6980*/  ISETP.NE.U32.AND P2, PT, R132, RZ, PT ;  /* 0x000000ff8400720c */ /* 0x000fe20003f45070 */
[----:B------:R-:W2:Y:S03]  /*6990*/  LDCU.64 UR6, c[0x0][0x358] ;  /* 0x00006b00ff0677ac */ /* 0x000ea60008000a00 */
[----:B------:R-:W-:Y:S11]  /*69a0*/  ISETP.NE.AND.EX P2, PT, R133, RZ, PT, P2 ;  /* 0x000000ff8500720c */ /* 0x000ff60003f45320 */
[----:B------:R-:W-:Y:S02]  /*69b0*/  @!UPT UIADD3 URZ, UPT, UPT, URZ, URZ, URZ ;  /* 0x000000fffffff290 */ /* 0x000fe4000fffe0ff */
[----:B------:R-:W4:Y:S01]  /*69c0*/  @P2 LDC.64 R2, c[0x0][0x8a8] ;  /* 0x00022a00ff022b82 */ /* 0x000f220000000a00 */
[----:B-1----:R-:W-:Y:S04]  /*69d0*/  @P2 IMAD R0, R134, UR36, RZ ;  /* 0x0000002486002c24 */ /* 0x002fe8000f8e02ff */
[----:B----4-:R-:W-:Y:S05]  /*69e0*/  @P2 IMAD.WIDE R2, R0, 0x4, R2 ;  /* 0x0000000400022825 */ /* 0x010fea00078e0202 */
[----:B--2--5:R2:W5:Y:S02]  /*69f0*/  @P2 LDG.E R70, desc[UR6][R2.64] ;  /* 0x0000000602462981 */ /* 0x024564000c1e1900 */
[----:B--2---:R-:W4:Y:S02]  /*6a00*/  @!P2 LDC R70, c[0x0][0x8a0] ;  /* 0x00022800ff46ab82 */ /* 0x004f240000000800 */
.L_x_121:
[----:B---3-5:R-:W-:Y:S01]  /*6a10*/  @P0 FSETP.NEU.AND P4, PT, R71, RZ, PT ;  /* 0x000000ff4700020b */ /* 0x028fe20003f8d000 */
[----:B-1----:R-:W-:Y:S01]  /*6a20*/  IMAD.U32 R0, RZ, RZ, UR4 ;  /* 0x00000004ff007e24 */ /* 0x002fe2000f8e00ff */
[----:B------:R-:W-:Y:S01]  /*6a30*/  @P0 LOP3.LUT P2, RZ, R141, 0xff, RZ, 0xc0, !PT ;  /* 0x000000ff8dff0812 */ /* 0x000fe2000784c0ff */
[----:B------:R-:W-:Y:S01]  /*6a40*/  BSSY B1, `(.L_x_122) ;  /* 0x000003d000017945 */ /* 0x000fe20003800000 */
[----:B------:R-:W-:Y:S02]  /*6a50*/  @P0 SEL R2, RZ, 0xffffffff, P4 ;  /* 0xffffffffff020807 */ /* 0x000fe40002000000 */
[----:B------:R-:W-:Y:S02]  /*6a60*/  CS2R R18, SRZ ;  /* 0x0000000000127805 */ /* 0x000fe4000001ff00 */
[----:B------:R-:W-:Y:S02]  /*6a70*/  LEA R22, R68, UR44, 0x3 ;  /* 0x0000002c44167c11 */ /* 0x000fe4000f8e18ff */
[----:B------:R-:W-:Y:S02]  /*6a80*/  CS2R R16, SRZ ;  /* 0x0000000000107805 */ /* 0x000fe4000001ff00 */
[----:B------:R-:W-:Y:S02]  /*6a90*/  @P1 SEL R2, R0, R2, !P2 ;  /* 0x0000000200021207 */ /* 0x000fe40005000000 */
[----:B------:R-:W-:Y:S02]  /*6aa0*/  CS2R R26, SRZ ;  /* 0x00000000001a7805 */ /* 0x000fe4000001ff00 */
[----:B------:R-:W-:Y:S02]  /*6ab0*/  SHF.L.U32 R4, R146, 0x1f, RZ ;  /* 0x0000001f92047819 */ /* 0x000fe400000006ff */
[----:B------:R-:W-:Y:S02]  /*6ac0*/  CS2R R24, SRZ ;  /* 0x0000000000187805 */ /* 0x000fe4000001ff00 */
[----:B------:R-:W-:Y:S02]  /*6ad0*/  @P0 LOP3.LUT R2, R2, 0x1, RZ, 0xc0, !PT ;  /* 0x0000000102020812 */ /* 0x000fe400078ec0ff */
[----:B------:R-:W-:Y:S02]  /*6ae0*/  CS2R R30, SRZ ;  /* 0x00000000001e7805 */ /* 0x000fe4000001ff00 */
[----:B------:R-:W-:Y:S02]  /*6af0*/  PLOP3.LUT P5, PT, PT, PT, PT, 0x8, 0x80 ;  /* 0x000000000080781c */ /* 0x000fe40003fae170 */
[----:B------:R-:W-:Y:S02]  /*6b00*/  CS2R R28, SRZ ;  /* 0x00000000001c7805 */ /* 0x000fe4000001ff00 */
[----:B------:R-:W-:Y:S01]  /*6b10*/  ISETP.NE.U32.OR P1, PT, R2, 0x1, !P0 ;  /* 0x000000010200780c */ /* 0x000fe20004725470 */
[----:B------:R-:W-:Y:S01]  /*6b20*/  IMAD R2, R68, 0x40, R69 ;  /* 0x0000004044027824 */ /* 0x000fe200078e0245 */
[----:B------:R-:W-:Y:S02]  /*6b30*/  CS2R R34, SRZ ;  /* 0x0000000000227805 */ /* 0x000fe4000001ff00 */
[----:B------:R-:W-:Y:S09]  /*6b40*/  CS2R R32, SRZ ;  /* 0x0000000000207805 */ /* 0x000ff2000001ff00 */
[----:B------:R-:W-:Y:S04]  /*6b50*/  @P1 SHF.L.U32 R0, R144, 0x1f, RZ ;  /* 0x0000001f90001819 */ /* 0x000fe800000006ff */
[----:B------:R-:W1:Y:S01]  /*6b60*/  @P1 SYNCS.PHASECHK.TRANS64.TRYWAIT P0, [UR44+0x220], R0 ;  /* 0x00022000ff0015a7 */ /* 0x000e62000800112c */
[----:B------:R2:W3:Y:S01]  /*6b70*/  SYNCS.PHASECHK.TRANS64.TRYWAIT P4, [R22+URZ+0x260], R4 ;  /* 0x00026004160075a7 */ /* 0x0004e200080811ff */
[----:B-1----:R-:W-:Y:S01]  /*6b80*/  @P1 PLOP3.LUT P5, PT, P0, PT, PT, 0x8, 0x80 ;  /* 0x000000000080181c */ /* 0x002fe200007ae170 */
[----:B------:R-:W-:Y:S01]  /*6b90*/  @!UPT UIADD3 URZ, UPT, UPT, URZ, URZ, URZ ;  /* 0x000000fffffff290 */ /* 0x000fe2000fffe0ff */
[----:B--23--:R-:W-:Y:S11]  /*6ba0*/  @!P1 BRA `(.L_x_123) ;  /* 0x0000000000989947 */ /* 0x00cff60003800000 */
[----:B------:R-:W-:Y:S01]  /*6bb0*/  ISETP.NE.U32.AND P0, PT, RZ, UR56, PT ;  /* 0x00000038ff007c0c */ /* 0x000fe2000bf05070 */
[----:B------:R-:W-:Y:S01]  /*6bc0*/  BSSY B0, `(.L_x_124) ;  /* 0x0000016000007945 */ /* 0x000fe20003800000 */
[----:B------:R-:W-:Y:S02]  /*6bd0*/  FSETP.NEU.AND P2, PT, R71, RZ, PT ;  /* 0x000000ff4700720b */ /* 0x000fe40003f4d000 */
[----:B------:R-:W-:Y:S02]  /*6be0*/  CS2R R34, SRZ ;  /* 0x0000000000227805 */ /* 0x000fe4000001ff00 */
[----:B------:R-:W-:Y:S02]  /*6bf0*/  ISETP.NE.AND.EX P0, PT, RZ, UR57, PT, P0 ;  /* 0x00000039ff007c0c */ /* 0x000fe4000bf05300 */
[----:B------:R-:W-:Y:S02]  /*6c00*/  CS2R R32, SRZ ;  /* 0x0000000000207805 */ /* 0x000fe4000001ff00 */
[----:B------:R-:W-:Y:S02]  /*6c10*/  LOP3.LUT P1, RZ, R141, 0xff, RZ, 0xc0, !PT ;  /* 0x000000ff8dff7812 */ /* 0x000fe4000782c0ff */
[----:B------:R-:W-:Y:S02]  /*6c20*/  CS2R R30, SRZ ;  /* 0x00000000001e7805 */ /* 0x000fe4000001ff00 */
[----:B------:R-:W-:Y:S02]  /*6c30*/  SEL R0, RZ, 0xffffffff, P2 ;  /* 0xffffffffff007807 */ /* 0x000fe40001000000 */
[----:B------:R-:W-:Y:S02]  /*6c40*/  CS2R R28, SRZ ;  /* 0x00000000001c7805 */ /* 0x000fe4000001ff00 */
[----:B------:R-:W-:Y:S02]  /*6c50*/  SEL R3, RZ, 0xffffffff, P0 ;  /* 0xffffffffff037807 */ /* 0x000fe40000000000 */
[----:B------:R-:W-:Y:S02]  /*6c60*/  CS2R R26, SRZ ;  /* 0x00000000001a7805 */ /* 0x000fe4000001ff00 */
[----:B------:R-:W-:Y:S02]  /*6c70*/  CS2R R24, SRZ ;  /* 0x0000000000187805 */ /* 0x000fe4000001ff00 */
[----:B------:R-:W-:Y:S02]  /*6c80*/  CS2R R18, SRZ ;  /* 0x0000000000127805 */ /* 0x000fe4000001ff00 */
[----:B------:R-:W-:Y:S02]  /*6c90*/  @P3 SEL R0, R3, R0, !P1 ;  /* 0x0000000003003207 */ /* 0x000fe40004800000 */
[----:B------:R-:W-:Y:S02]  /*6ca0*/  CS2R R16, SRZ ;  /* 0x0000000000107805 */ /* 0x000fe4000001ff00 */
[----:B------:R-:W-:Y:S04]  /*6cb0*/  LOP3.LUT R0, R0, 0x1, RZ, 0xc0, !PT ;  /* 0x0000000100007812 */ /* 0x000fe800078ec0ff */
[----:B------:R-:W-:Y:S01]  /*6cc0*/  ISETP.NE.U32.AND P0, PT, R0, 0x1, PT ;  /* 0x000000010000780c */ /* 0x000fe20003f05070 */
[----:B------:R-:W-:Y:S01]  /*6cd0*/  @!UPT UIADD3 URZ, UPT, UPT, URZ, URZ, URZ ;  /* 0x000000fffffff290 */ /* 0x000fe2000fffe0ff */
[----:B------:R-:W-:Y:S11]  /*6ce0*/  @!P5 BRA `(.L_x_125) ;  /* 0x00000000000cd947 */ /* 0x000ff60003800000 */
[----:B------:R-:W-:Y:S04]  /*6cf0*/  SHF.L.U32 R3, R144, 0x1f, RZ ;  /* 0x0000001f90037819 */ /* 0x000fe800000006ff */
[----:B------:R-:W1:Y:S02]  /*6d00*/  SYNCS.PHASECHK.TRANS64.TRYWAIT P1, [UR44+0x220], R3 ;  /* 0x00022003ff0075a7 */ /* 0x000e64000802112c */
[----:B-1----:R-:W-:Y:S05]  /*6d10*/  @!P1 BRA `(.L_x_126) ;  /* 0x00000028002c9947 */ /* 0x002fea0003800000 */
.L_x_125:
[----:B------:R-:W-:Y:S05]  /*6d20*/  BSYNC B0 ;  /* 0x0000000000007941 */ /* 0x000fea0003800000 */
.L_x_124:
[----:B------:R2:W3:Y:S01]  /*6d30*/  @P0 LDS.128 R32, [R140+UR44+0x400] ;  /* 0x0004002c8c200984 */ /* 0x0004e20008000c00 */
[----:B------:R-:W-:Y:S01]  /*6d40*/  UIADD3 UR4, UPT, UPT, UR44, 0x228, URZ ;  /* 0x000002282c047890 */ /* 0x000fe2000fffe0ff */
[----:B------:R-:W-:Y:S02]  /*6d50*/  LOP3.LUT R144, R144, 0x1, RZ, 0x3c, !PT ;  /* 0x0000000190907812 */ /* 0x000fe400078e3cff */
[----:B------:R2:W1:Y:S01]  /*6d60*/  @P0 LDS.128 R28, [R149+0x10] ;  /* 0x00001000951c0984 */ /* 0x0004620000000c00 */
[----:B------:R-:W-:Y:S03]  /*6d70*/  UPRMT UR4, UR61, 0x654, UR4 ;  /* 0x000006543d047896 */ /* 0x000fe60008000004 */
[----:B------:R2:W1:Y:S04]  /*6d80*/  @P0 LDS.128 R24, [R148+0x20] ;  /* 0x0000200094180984 */ /* 0x0004680000000c00 */
[----:B------:R2:W1:Y:S01]  /*6d90*/  @P0 LDS.128 R16, [R147+0x30] ;  /* 0x0000300093100984 */ /* 0x0004620000000c00 */
[----:B------:R-:W-:Y:S01]  /*6da0*/  @!PT LDS RZ, [RZ] ;  /* 0x00000000fffff984 */ /* 0x000fe20000000800 */
[----:B------:R-:W-:Y:S01]  /*6db0*/  @!PT LDS RZ, [RZ] ;  /* 0x00000000fffff984 */ /* 0x000fe20000000800 */
[----:B------:R-:W-:Y:S01]  /*6dc0*/  @!PT LDS RZ, [RZ] ;  /* 0x00000000fffff984 */ /* 0x000fe20000000800 */
[----:B------:R-:W-:Y:S01]  /*6dd0*/  @!PT LDS RZ, [RZ] ;  /* 0x00000000fffff984 */ /* 0x000fe20000000800 */
[----:B------:R5:W-:Y:S06]  /*6de0*/  MEMBAR.ALL.CTA ;  /* 0x0000000000007992 */ /* 0x000bec0000008000 */
[----:B-----5:R-:W5:Y:S02]  /*6df0*/  FENCE.VIEW.ASYNC.S ;  /* 0x00000000000073c6 */ /* 0x020f640000000000 */
[----:B-----5:R-:W-:Y:S01]  /*6e00*/  SYNCS.ARRIVE.TRANS64.RED.A1T0 RZ, [UR4], RZ ;  /* 0x000000ffffff79a7 */ /* 0x020fe20008100404 */
.L_x_123:
[----:B------:R-:W-:Y:S05]  /*6e10*/  BSYNC B1 ;  /* 0x0000000000017941 */ /* 0x000fea0003800000 */
.L_x_122:
[----:B-1----:R-:W-:Y:S04]  /*6e20*/  SHF.R.U32.HI R0, RZ, 0x15, R2 ;  /* 0x00000015ff007819 */ /* 0x002fe80000011602 */
[----:B------:R-:W-:Y:S01]  /*6e30*/  LOP3.LUT P0, RZ, R0, 0x3, R142, 0x48, !PT ;  /* 0x0000000300ff7812 */ /* 0x000fe2000780488e */
[----:B------:R-:W-:Y:S01]  /*6e40*/  @!UPT UIADD3 URZ, UPT, UPT, URZ, URZ, URZ ;  /* 0x000000fffffff290 */ /* 0x000fe2000fffe0ff */
[----:B------:R-:W-:Y:S11]  /*6e50*/  @P4 BRA `(.L_x_127) ;  /* 0x0000000000084947 */ /* 0x000ff60003800000 */
[----:B------:R-:W1:Y:S02]  /*6e60*/  SYNCS.PHASECHK.TRANS64.TRYWAIT P1, [R22+URZ+0x260], R4 ;  /* 0x00026004160075a7 */ /* 0x000e6400080211ff */
[----:B-1----:R-:W-:Y:S05]  /*6e70*/  @!P1 BRA `(.L_x_128) ;  /* 0x0000002400ec9947 */ /* 0x002fea0003800000 */
.L_x_127:
[----:B------:R-:W-:Y:S05]  /*6e80*/  @!P0 BRA `(.L_x_129) ;  /* 0x0000000000408947 */ /* 0x000fea0003800000 */
[----:B------:R-:W1:Y:S01]  /*6e90*/  LDCU.64 UR8, c[0x4][0x70] ;  /* 0x01000e00ff0877ac */ /* 0x000e620008000a00 */
[----:B------:R-:W-:Y:S01]  /*6ea0*/  MOV R15, 0x0 ;  /* 0x00000000000f7802 */ /* 0x000fe20000000f00 */
[----:B------:R-:W-:Y:S02]  /*6eb0*/  HFMA2 R12, -RZ, RZ, 0, 5.9604644775390625e-08 ;  /* 0x00000001ff0c7431 */ /* 0x000fe400000001ff */
[----:B------:R-:W-:Y:S02]  /*6ec0*/  IMAD.MOV.U32 R8, RZ, RZ, 0x192 ;  /* 0x00000192ff087424 */ /* 0x000fe400078e00ff */
[----:B------:R-:W-:Y:S01]  /*6ed0*/  IMAD.MOV.U32 R13, RZ, RZ, RZ ;  /* 0x000000ffff0d7224 */ /* 0x000fe200078e00ff */
[----:B------:R-:W5:Y:S01]  /*6ee0*/  LDCU.64 UR6, c[0x4][0x78] ;  /* 0x01000f00ff0677ac */ /* 0x000f620008000a00 */
[----:B------:R-:W2:Y:S01]  /*6ef0*/  LDC.64 R14, c[0x4][R15] ;  /* 0x010000000f0e7b82 */ /* 0x000ea20000000a00 */
[----:B------:R-:W3:Y:S01]  /*6f00*/  LDCU.64 UR4, c[0x4][0x10] ;  /* 0x01000200ff0477ac */ /* 0x000ee20008000a00 */
[----:B-1----:R-:W-:Y:S01]  /*6f10*/  MOV R5, UR9 ;  /* 0x0000000900057c02 */ /* 0x002fe20008000f00 */
[----:B------:R-:W-:Y:S01]  /*6f20*/  IMAD.U32 R4, RZ, RZ, UR8 ;  /* 0x00000008ff047e24 */ /* 0x000fe2000f8e00ff */
[----:B-----5:R-:W-:Y:S01]  /*6f30*/  MOV R7, UR7 ;  /* 0x0000000700077c02 */ /* 0x020fe20008000f00 */
[----:B------:R-:W-:Y:S01]  /*6f40*/  IMAD.U32 R6, RZ, RZ, UR6 ;  /* 0x00000006ff067e24 */ /* 0x000fe2000f8e00ff */
[----:B---3--:R-:W-:Y:S01]  /*6f50*/  MOV R11, UR5 ;  /* 0x00000005000b7c02 */ /* 0x008fe20008000f00 */
[----:B------:R-:W-:Y:S02]  /*6f60*/  IMAD.U32 R10, RZ, RZ, UR4 ;  /* 0x00000004ff0a7e24 */ /* 0x000fe4000f8e00ff */
[----:B------:R-:W-:Y:S07]  /*6f70*/  LEPC R20, `(.L_x_129) ;  /* 0x000000001014794e */ /* 0x000fee0000000000 */
[----:B--2-4-:R-:W-:Y:S05]  /*6f80*/  CALL.ABS.NOINC R14 ;  /* 0x000000000e007343 */ /* 0x014fea0003c00000 */
.L_x_129:
[----:B------:R-:W-:Y:S01]  /*6f90*/  LOP3.LUT P0, RZ, R131, 0x60, RZ, 0xc0, !PT ;  /* 0x0000006083ff7812 */ /* 0x000fe2000780c0ff */
[----:B------:R-:W-:Y:S05]  /*6fa0*/  WARPSYNC.ALL ;  /* 0x0000000000007948 */ /* 0x000fea0003800000 */
[----:B------:R-:W-:Y:S01]  /*6fb0*/  R2UR UR4, R2 ;  /* 0x00000000020472ca */ /* 0x000fe200000e0000 */
[----:B------:R-:W-:Y:S01]  /*6fc0*/  BSSY.RECONVERGENT B0, `(.L_x_130) ;  /* 0x0000120000007945 */ /* 0x000fe20003800200 */
[----:B---3--:R-:W-:Y:S02]  /*6fd0*/  F2FP.F16.E5M2.UNPACK_B R2, R32 ;  /* 0x00000020ff02723e */ /* 0x008fe400020004ff */
[-C--:B------:R-:W-:Y:S02]  /*6fe0*/  F2FP.F16.E5M2.UNPACK_B R21, R33.reuse ;  /* 0x00000021ff15723e */ /* 0x080fe400020004ff */
[----:B------:R-:W-:Y:S01]  /*6ff0*/  F2FP.F16.E5M2.UNPACK_B R12, R28 ;  /* 0x0000001cff0c723e */ /* 0x000fe200020004ff */
[----:B------:R-:W-:Y:S01]  /*7000*/  HADD2.F32 R0, -RZ, R2.H0_H0 ;  /* 0x20000002ff007230 */ /* 0x000fe20000004100 */
[----:B------:R-:W-:Y:S01]  /*7010*/  F2FP.F16.E5M2.UNPACK_B R32, R32.H1 ;  /* 0x00000020ff20723e */ /* 0x000fe200030004ff */
[--C-:B------:R-:W-:Y:S01]  /*7020*/  HADD2.F32 R73, -RZ, R21.reuse.H0_H0 ;  /* 0x20000015ff497230 */ /* 0x100fe20000004100 */
[----:B------:R-:W-:Y:S01]  /*7030*/  F2FP.F16.E5M2.UNPACK_B R33, R33.H1 ;  /* 0x00000021ff21723e */ /* 0x000fe200030004ff */
[----:B------:R-:W-:Y:S01]  /*7040*/  HADD2.F32 R74, -RZ, R21.H1_H1 ;  /* 0x30000015ff4a7230 */ /* 0x000fe20000004100 */
[-C--:B------:R-:W-:Y:S01]  /*7050*/  F2FP.F16.E5M2.UNPACK_B R20, R34.reuse ;  /* 0x00000022ff14723e */ /* 0x080fe200020004ff */
[--C-:B------:R-:W-:Y:S01]  /*7060*/  HADD2.F32 R3, -RZ, R32.reuse.H0_H0 ;  /* 0x20000020ff037230 */ /* 0x100fe20000004100 */
[----:B------:R-:W-:Y:S01]  /*7070*/  F2FP.F16.E5M2.UNPACK_B R15, R34.H1 ;  /* 0x00000022ff0f723e */ /* 0x000fe200030004ff */
[----:B------:R-:W-:Y:S01]  /*7080*/  HADD2.F32 R72, -RZ, R32.H1_H1 ;  /* 0x30000020ff487230 */ /* 0x000fe20000004100 */
[-C--:B------:R-:W-:Y:S01]  /*7090*/  F2FP.F16.E5M2.UNPACK_B R14, R35.reuse ;  /* 0x00000023ff0e723e */ /* 0x080fe200020004ff */
[--C-:B------:R-:W-:Y:S01]  /*70a0*/  HADD2.F32 R75, -RZ, R33.reuse.H0_H0 ;  /* 0x20000021ff4b7230 */ /* 0x100fe20000004100 */
[----:B------:R-:W-:Y:S01]  /*70b0*/  F2FP.F16.E5M2.UNPACK_B R13, R35.H1 ;  /* 0x00000023ff0d723e */ /* 0x000fe200030004ff */
[----:B------:R-:W-:Y:S01]  /*70c0*/  HADD2.F32 R76, -RZ, R33.H1_H1 ;  /* 0x30000021ff4c7230 */ /* 0x000fe20000004100 */
[----:B------:R-:W-:Y:S01]  /*70d0*/  F2FP.F16.E5M2.UNPACK_B R28, R28.H1 ;  /* 0x0000001cff1c723e */ /* 0x000fe200030004ff */
[--C-:B------:R-:W-:Y:S01]  /*70e0*/  HADD2.F32 R77, -RZ, R20.reuse.H0_H0 ;  /* 0x20000014ff4d7230 */ /* 0x100fe20000004100 */
[-C--:B------:R-:W-:Y:S01]  /*70f0*/  F2FP.F16.E5M2.UNPACK_B R11, R29.reuse ;  /* 0x0000001dff0b723e */ /* 0x080fe200020004ff */
        /* <DEDUP_REMOVED lines=15> */
[----:B------:R-:W-:Y:S01]  /*71f0*/  R2UR UR5, R22 ;  /* 0x00000000160572ca */ /* 0x000fe200000e0000 */
        /* <DEDUP_REMOVED lines=29> */
[----:B------:R-:W-:Y:S01]  /*73d0*/  IADD3 R68, PT, PT, R68, 0x1, RZ ;  /* 0x0000000144447810 */ /* 0x000fe20007ffe0ff */
[--C-:B------:R-:W-:Y:S02]  /*73e0*/  HADD2.F32 R101, -RZ, R5.reuse.H0_H0 ;  /* 0x20000005ff657230 */ /* 0x100fe40000004100 */
[----:B------:R-:W-:Y:S02]  /*73f0*/  HADD2.F32 R102, -RZ, R5.H1_H1 ;  /* 0x30000005ff667230 */ /* 0x000fe40000004100 */
[--C-:B------:R-:W-:Y:S02]  /*7400*/  HADD2.F32 R103, -RZ, R4.reuse.H0_H0 ;  /* 0x20000004ff677230 */ /* 0x100fe40000004100 */
[----:B------:R-:W-:Y:S02]  /*7410*/  HADD2.F32 R104, -RZ, R4.H1_H1 ;  /* 0x30000004ff687230 */ /* 0x000fe40000004100 */
[----:B------:R-:W1:Y:S01]  /*7420*/  LDTM.x64 R4, tmem[UR4] ;  /* 0x00000004000479ee */ /* 0x000e620008340000 */
[----:B------:R-:W-:Y:S01]  /*7430*/  NOP ;  /* 0x0000000000007918 */ /* 0x000fe20000000000 */
[----:B------:R-:W-:Y:S01]  /*7440*/  UIADD3 UR4, UPT, UPT, UR5, 0x280, URZ ;  /* 0x0000028005047890 */ /* 0x000fe2000fffe0ff */
[----:B------:R-:W-:Y:S02]  /*7450*/  HADD2.F32 R2, -RZ, R2.H1_H1 ;  /* 0x30000002ff027230 */ /* 0x000fe40000004100 */
[--C-:B------:R-:W-:Y:S01]  /*7460*/  HADD2.F32 R105, -RZ, R106.reuse.H0_H0 ;  /* 0x2000006aff697230 */ /* 0x100fe20000004100 */
[----:B------:R-:W-:Y:S01]  /*7470*/  UPRMT UR4, UR61, 0x654, UR4 ;  /* 0x000006543d047896 */ /* 0x000fe20008000004 */
[----:B------:R-:W-:Y:S02]  /*7480*/  HADD2.F32 R106, -RZ, R106.H1_H1 ;  /* 0x3000006aff6a7230 */ /* 0x000fe40000004100 */
[--C-:B------:R-:W-:Y:S02]  /*7490*/  HADD2.F32 R109, -RZ, R110.reuse.H0_H0 ;  /* 0x2000006eff6d7230 */ /* 0x100fe40000004100 */
[----:B------:R-:W-:Y:S02]  /*74a0*/  HADD2.F32 R110, -RZ, R110.H1_H1 ;  /* 0x3000006eff6e7230 */ /* 0x000fe40000004100 */
[--C-:B------:R-:W-:Y:S02]  /*74b0*/  HADD2.F32 R113, -RZ, R114.reuse.H0_H0 ;  /* 0x20000072ff717230 */ /* 0x100fe40000004100 */
[----:B-1----:R-:W-:Y:S01]  /*74c0*/  SYNCS.ARRIVE.TRANS64.RED.A1T0 RZ, [UR4], RZ ;  /* 0x000000ffffff79a7 */ /* 0x002fe20008100404 */
[----:B------:R-:W-:Y:S02]  /*74d0*/  HADD2.F32 R114, -RZ, R114.H1_H1 ;  /* 0x30000072ff727230 */ /* 0x000fe40000004100 */
[--C-:B------:R-:W-:Y:S02]  /*74e0*/  HADD2.F32 R117, -RZ, R118.reuse.H0_H0 ;  /* 0x20000076ff757230 */ /* 0x100fe40000004100 */
[----:B------:R-:W-:Y:S02]  /*74f0*/  HADD2.F32 R118, -RZ, R118.H1_H1 ;  /* 0x30000076ff767230 */ /* 0x000fe40000004100 */
[--C-:B------:R-:W-:Y:S02]  /*7500*/  HADD2.F32 R121, -RZ, R122.reuse.H0_H0 ;  /* 0x2000007aff797230 */ /* 0x100fe40000004100 */
[C---:B----4-:R-:W-:Y:S01]  /*7510*/  FMUL R4, R70.reuse, R4 ;  /* 0x0000000446047220 */ /* 0x050fe20000400000 */
[C---:B------:R-:W-:Y:S01]  /*7520*/  FMUL R5, R70.reuse, R5 ;  /* 0x0000000546057220 */ /* 0x040fe20000400000 */
[C---:B------:R-:W-:Y:S01]  /*7530*/  FMUL R8, R70.reuse, R8 ;  /* 0x0000000846087220 */ /* 0x040fe20000400000 */
[C---:B------:R-:W-:Y:S01]  /*7540*/  FMUL R9, R70.reuse, R9 ;  /* 0x0000000946097220 */ /* 0x040fe20000400000 */
[C---:B------:R-:W-:Y:S01]  /*7550*/  FFMA R4, R71.reuse, R0, R4 ;  /* 0x0000000047047223 */ /* 0x040fe20000000004 */
[C---:B------:R-:W-:Y:S01]  /*7560*/  FFMA R5, R71.reuse, R2, R5 ;  /* 0x0000000247057223 */ /* 0x040fe20000000005 */
[C---:B------:R-:W-:Y:S01]  /*7570*/  FMUL R12, R70.reuse, R12 ;  /* 0x0000000c460c7220 */ /* 0x040fe20000400000 */
[C---:B------:R-:W-:Y:S01]  /*7580*/  FMUL R13, R70.reuse, R13 ;  /* 0x0000000d460d7220 */ /* 0x040fe20000400000 */
[C---:B------:R-:W-:Y:S01]  /*7590*/  FMUL R16, R70.reuse, R16 ;  /* 0x0000001046107220 */ /* 0x040fe20000400000 */
[C---:B------:R-:W-:Y:S01]  /*75a0*/  FMUL R17, R70.reuse, R17 ;  /* 0x0000001146117220 */ /* 0x040fe20000400000 */
[C---:B------:R-:W-:Y:S01]  /*75b0*/  FMUL R0, R70.reuse, R20 ;  /* 0x0000001446007220 */ /* 0x040fe20000400000 */
[C---:B------:R-:W-:Y:S01]  /*75c0*/  FMUL R2, R70.reuse, R21 ;  /* 0x0000001546027220 */ /* 0x040fe20000400000 */
[C---:B------:R-:W-:Y:S01]  /*75d0*/  FMUL R21, R70.reuse, R28 ;  /* 0x0000001c46157220 */ /* 0x040fe20000400000 */
[----:B------:R-:W-:Y:S02]  /*75e0*/  HADD2.F32 R122, -RZ, R122.H1_H1 ;  /* 0x3000007aff7a7230 */ /* 0x000fe40000004100 */
[C---:B------:R-:W-:Y:S01]  /*75f0*/  FMUL R6, R70.reuse, R6 ;  /* 0x0000000646067220 */ /* 0x040fe20000400000 */
[--C-:B------:R-:W-:Y:S02]  /*7600*/  HADD2.F32 R125, -RZ, R126.reuse.H0_H0 ;  /* 0x2000007eff7d7230 */ /* 0x100fe40000004100 */
[C---:B------:R-:W-:Y:S01]  /*7610*/  FMUL R7, R70.reuse, R7 ;  /* 0x0000000746077220 */ /* 0x040fe20000400000 */
[----:B------:R-:W-:Y:S02]  /*7620*/  HADD2.F32 R126, -RZ, R126.H1_H1 ;  /* 0x3000007eff7e7230 */ /* 0x000fe40000004100 */
[C---:B------:R-:W-:Y:S01]  /*7630*/  FFMA R6, R71.reuse, R3, R6 ;  /* 0x0000000347067223 */ /* 0x040fe20000000006 */
[C---:B------:R-:W-:Y:S01]  /*7640*/  FMUL R10, R70.reuse, R10 ;  /* 0x0000000a460a7220 */ /* 0x040fe20000400000 */
[C---:B------:R-:W-:Y:S01]  /*7650*/  FFMA R7, R71.reuse, R72, R7 ;  /* 0x0000004847077223 */ /* 0x040fe20000000007 */
[C---:B------:R-:W-:Y:S01]  /*7660*/  FFMA R8, R71.reuse, R73, R8 ;  /* 0x0000004947087223 */ /* 0x040fe20000000008 */
[C---:B------:R-:W-:Y:S01]  /*7670*/  FFMA R9, R71.reuse, R74, R9 ;  /* 0x0000004a47097223 */ /* 0x040fe20000000009 */
[C---:B------:R-:W-:Y:S01]  /*7680*/  FFMA R10, R71.reuse, R75, R10 ;  /* 0x0000004b470a7223 */ /* 0x040fe2000000000a */
[--C-:B------:R-:W-:Y:S02]  /*7690*/  HADD2.F32 R74, -RZ, R129.reuse.H0_H0 ;  /* 0x20000081ff4a7230 */ /* 0x100fe40000004100 */
[C---:B------:R-:W-:Y:S01]  /*76a0*/  FMUL R11, R70.reuse, R11 ;  /* 0x0000000b460b7220 */ /* 0x040fe20000400000 */
[----:B------:R-:W-:Y:S02]  /*76b0*/  HADD2.F32 R75, -RZ, R129.H1_H1 ;  /* 0x30000081ff4b7230 */ /* 0x000fe40000004100 */
[C---:B------:R-:W-:Y:S01]  /*76c0*/  FMUL R14, R70.reuse, R14 ;  /* 0x0000000e460e7220 */ /* 0x040fe20000400000 */
[--C-:B------:R-:W-:Y:S02]  /*76d0*/  HADD2.F32 R72, -RZ, R130.reuse.H0_H0 ;  /* 0x20000082ff487230 */ /* 0x100fe40000004100 */
[C---:B------:R-:W-:Y:S01]  /*76e0*/  FFMA R11, R71.reuse, R76, R11 ;  /* 0x0000004c470b7223 */ /* 0x040fe2000000000b */
[C---:B------:R-:W-:Y:S01]  /*76f0*/  FFMA R12, R71.reuse, R77, R12 ;  /* 0x0000004d470c7223 */ /* 0x040fe2000000000c */
[----:B------:R-:W-:Y:S01]  /*7700*/  FFMA R13, R71, R78, R13 ;  /* 0x0000004e470d7223 */ /* 0x000fe2000000000d */
[----:B------:R-:W-:Y:S01]  /*7710*/  F2FP.SATFINITE.E5M2.F32.PACK_AB_MERGE_C R76, R7, R6, RZ ;  /* 0x00000006074c723e */ /* 0x000fe200048060ff */
[----:B------:R-:W-:Y:S01]  /*7720*/  FFMA R14, R71, R79, R14 ;  /* 0x0000004f470e7223 */ /* 0x000fe2000000000e */
[----:B------:R-:W-:Y:S01]  /*7730*/  F2FP.SATFINITE.E5M2.F32.PACK_AB_MERGE_C R129, R11, R10, RZ ;  /* 0x0000000a0b81723e */ /* 0x000fe200048060ff */
[C---:B------:R-:W-:Y:S01]  /*7740*/  FMUL R7, R70.reuse, R24 ;  /* 0x0000001846077220 */ /* 0x040fe20000400000 */
[C---:B------:R-:W-:Y:S01]  /*7750*/  FMUL R10, R70.reuse, R25 ;  /* 0x00000019460a7220 */ /* 0x040fe20000400000 */
[C---:B------:R-:W-:Y:S01]  /*7760*/  FMUL R25, R70.reuse, R32 ;  /* 0x0000002046197220 */ /* 0x040fe20000400000 */
[----:B------:R-:W-:Y:S02]  /*7770*/  HADD2.F32 R73, -RZ, R130.H1_H1 ;  /* 0x30000082ff497230 */ /* 0x000fe40000004100 */
[C---:B------:R-:W-:Y:S01]  /*7780*/  FMUL R15, R70.reuse, R15 ;  /* 0x0000000f460f7220 */ /* 0x040fe20000400000 */
[C---:B------:R-:W-:Y:S01]  /*7790*/  FMUL R18, R70.reuse, R18 ;  /* 0x0000001246127220 */ /* 0x040fe20000400000 */
[C---:B------:R-:W-:Y:S01]  /*77a0*/  FMUL R19, R70.reuse, R19 ;  /* 0x0000001346137220 */ /* 0x040fe20000400000 */
[C---:B------:R-:W-:Y:S01]  /*77b0*/  FMUL R3, R70.reuse, R22 ;  /* 0x0000001646037220 */ /* 0x040fe20000400000 */
[C---:B------:R-:W-:Y:S01]  /*77c0*/  FFMA R15, R71.reuse, R80, R15 ;  /* 0x00000050470f7223 */ /* 0x040fe2000000000f */
[C---:B------:R-:W-:Y:S01]  /*77d0*/  FFMA R16, R71.reuse, R81, R16 ;  /* 0x0000005147107223 */ /* 0x040fe20000000010 */
[C---:B------:R-:W-:Y:S01]  /*77e0*/  FFMA R17, R71.reuse, R82, R17 ;  /* 0x0000005247117223 */ /* 0x040fe20000000011 */
[C---:B------:R-:W-:Y:S01]  /*77f0*/  FFMA R18, R71.reuse, R83, R18 ;  /* 0x0000005347127223 */ /* 0x040fe20000000012 */
        /* <DEDUP_REMOVED lines=16> */
[----:B------:R-:W-:Y:S01]  /*7900*/  FMUL R20, R70, R27 ;  /* 0x0000001b46147220 */ /* 0x000fe20000400000 */
[----:B------:R-:W-:Y:S01]  /*7910*/  F2FP.SATFINITE.E5M2.F32.PACK_AB_MERGE_C R3, R6, R3, RZ ;  /* 0x000000030603723e */ /* 0x000fe200048060ff */
[C---:B------:R-:W-:Y:S01]  /*7920*/  FMUL R23, R70.reuse, R30 ;  /* 0x0000001e46177220 */ /* 0x040fe20000400000 */
[C---:B------:R-:W-:Y:S01]  /*7930*/  FMUL R30, R70.reuse, R37 ;  /* 0x00000025461e7220 */ /* 0x040fe20000400000 */
[C---:B------:R-:W-:Y:S01]  /*7940*/  FFMA R20, R71.reuse, R92, R20 ;  /* 0x0000005c47147223 */ /* 0x040fe20000000014 */
[C---:B------:R-:W-:Y:S01]  /*7950*/  FFMA R21, R71.reuse, R93, R21 ;  /* 0x0000005d47157223 */ /* 0x040fe20000000015 */
[C---:B------:R-:W-:Y:S01]  /*7960*/  FFMA R22, R71.reuse, R94, R22 ;  /* 0x0000005e47167223 */ /* 0x040fe20000000016 */
[C---:B------:R-:W-:Y:S01]  /*7970*/  FFMA R23, R71.reuse, R95, R23 ;  /* 0x0000005f47177223 */ /* 0x040fe20000000017 */
        /* <DEDUP_REMOVED lines=12> */
[----:B------:R-:W-:Y:S01]  /*7a40*/  FMUL R38, R70, R45 ;  /* 0x0000002d46267220 */ /* 0x000fe20000400000 */
[C---:B------:R-:W-:Y:S01]  /*7a50*/  FFMA R28, R71.reuse, R100, R28 ;  /* 0x00000064471c7223 */ /* 0x040fe2000000001c */
[----:B------:R-:W-:Y:S01]  /*7a60*/  F2FP.SATFINITE.E5M2.F32.PACK_AB_MERGE_C R6, R22, R21, R6 ;  /* 0x000000151606723e */ /* 0x000fe20004806006 */
[C---:B------:R-:W-:Y:S01]  /*7a70*/  FFMA R29, R71.reuse, R101, R29 ;  /* 0x00000065471d7223 */ /* 0x040fe2000000001d */
[C---:B------:R-:W-:Y:S01]  /*7a80*/  FFMA R30, R71.reuse, R102, R30 ;  /* 0x00000066471e7223 */ /* 0x040fe2000000001e */
[----:B------:R-:W-:Y:S01]  /*7a90*/  FFMA R31, R71, R103, R31 ;  /* 0x00000067471f7223 */ /* 0x000fe2000000001f */
[C---:B------:R-:W-:Y:S01]  /*7aa0*/  FMUL R45, R70.reuse, R52 ;  /* 0x00000034462d7220 */ /* 0x040fe20000400000 */
[C---:B------:R-:W-:Y:S01]  /*7ab0*/  FMUL R52, R70.reuse, R59 ;  /* 0x0000003b46347220 */ /* 0x040fe20000400000 */
[C---:B------:R-:W-:Y:S01]  /*7ac0*/  FMUL R59, R70.reuse, R66 ;  /* 0x00000042463b7220 */ /* 0x040fe20000400000 */
[----:B------:R-:W-:Y:S01]  /*7ad0*/  F2FP.SATFINITE.E5M2.F32.PACK_AB_MERGE_C R66, R13, R12, R14 ;  /* 0x0000000c0d42723e */ /* 0x000fe2000480600e */
[C---:B------:R-:W-:Y:S01]  /*7ae0*/  FMUL R32, R70.reuse, R39 ;  /* 0x0000002746207220 */ /* 0x040fe20000400000 */
[--C-:B------:R-:W-:Y:S02]  /*7af0*/  HADD2.F32 R107, -RZ, R108.reuse.H0_H0 ;  /* 0x2000006cff6b7230 */ /* 0x100fe40000004100 */
[C---:B------:R-:W-:Y:S01]  /*7b00*/  FMUL R35, R70.reuse, R42 ;  /* 0x0000002a46237220 */ /* 0x040fe20000400000 */
[----:B------:R-:W-:Y:S02]  /*7b10*/  HADD2.F32 R108, -RZ, R108.H1_H1 ;  /* 0x3000006cff6c7230 */ /* 0x000fe40000004100 */
[C---:B------:R-:W-:Y:S01]  /*7b20*/  FFMA R32, R71.reuse, R104, R32 ;  /* 0x0000006847207223 */ /* 0x040fe20000000020 */
[----:B------:R-:W-:Y:S01]  /*7b30*/  FMUL R36, R70, R43 ;  /* 0x0000002b46247220 */ /* 0x000fe20000400000 */
[C---:B------:R-:W-:Y:S01]  /*7b40*/  FFMA R33, R71.reuse, R105, R33 ;  /* 0x0000006947217223 */ /* 0x040fe20000000021 */
[C---:B------:R-:W-:Y:S01]  /*7b50*/  FFMA R34, R71.reuse, R106, R34 ;  /* 0x0000006a47227223 */ /* 0x040fe20000000022 */
[--C-:B------:R-:W-:Y:S01]  /*7b60*/  HADD2.F32 R111, -RZ, R112.reuse.H0_H0 ;  /* 0x20000070ff6f7230 */ /* 0x100fe20000004100 */
[----:B------:R-:W-:Y:S01]  /*7b70*/  F2FP.SATFINITE.E5M2.F32.PACK_AB_MERGE_C R32, R32, R31, RZ ;  /* 0x0000001f2020723e */ /* 0x000fe200048060ff */
[C---:B------:R-:W-:Y:S01]  /*7b80*/  FFMA R35, R71.reuse, R107, R35 ;  /* 0x0000006b47237223 */ /* 0x040fe20000000023 */
[----:B------:R-:W-:Y:S02]  /*7b90*/  HADD2.F32 R112, -RZ, R112.H1_H1 ;  /* 0x30000070ff707230 */ /* 0x000fe40000004100 */
[----:B------:R-:W-:Y:S01]  /*7ba0*/  FMUL R39, R70, R46 ;  /* 0x0000002e46277220 */ /* 0x000fe20000400000 */
[----:B------:R-:W-:Y:S01]  /*7bb0*/  F2FP.SATFINITE.E5M2.F32.PACK_AB_MERGE_C R32, R30, R29, R32 ;  /* 0x0000001d1e20723e */ /* 0x000fe20004806020 */
[C---:B------:R-:W-:Y:S01]  /*7bc0*/  FFMA R36, R71.reuse, R108, R36 ;  /* 0x0000006c47247223 */ /* 0x040fe20000000024 */
[C---:B------:R-:W-:Y:S01]  /*7bd0*/  FMUL R40, R70.reuse, R47 ;  /* 0x0000002f46287220 */ /* 0x040fe20000400000 */
[C---:B------:R-:W-:Y:S01]  /*7be0*/  FFMA R37, R71.reuse, R109, R37 ;  /* 0x0000006d47257223 */ /* 0x040fe20000000025 */
[C---:B------:R-:W-:Y:S01]  /*7bf0*/  FFMA R38, R71.reuse, R110, R38 ;  /* 0x0000006e47267223 */ /* 0x040fe20000000026 */
[C---:B------:R-:W-:Y:S01]  /*7c00*/  FMUL R42, R70.reuse, R49 ;  /* 0x00000031462a7220 */ /* 0x040fe20000400000 */
[--C-:B------:R-:W-:Y:S02]  /*7c10*/  HADD2.F32 R115, -RZ, R116.reuse.H0_H0 ;  /* 0x20000074ff737230 */ /* 0x100fe40000004100 */
[C---:B------:R-:W-:Y:S01]  /*7c20*/  FFMA R39, R71.reuse, R111, R39 ;  /* 0x0000006f47277223 */ /* 0x040fe20000000027 */
[----:B------:R-:W-:Y:S02]  /*7c30*/  HADD2.F32 R116, -RZ, R116.H1_H1 ;  /* 0x30000074ff747230 */ /* 0x000fe40000004100 */
[C---:B------:R-:W-:Y:S01]  /*7c40*/  FMUL R43, R70.reuse, R50 ;  /* 0x00000032462b7220 */ /* 0x040fe20000400000 */
[C---:B------:R-:W-:Y:S01]  /*7c50*/  FFMA R40, R71.reuse, R112, R40 ;  /* 0x0000007047287223 */ /* 0x040fe20000000028 */
[C---:B------:R-:W-:Y:S01]  /*7c60*/  FMUL R44, R70.reuse, R51 ;  /* 0x00000033462c7220 */ /* 0x040fe20000400000 */
[C---:B------:R-:W-:Y:S01]  /*7c70*/  FFMA R41, R71.reuse, R113, R41 ;  /* 0x0000007147297223 */ /* 0x040fe20000000029 */
[C---:B------:R-:W-:Y:S01]  /*7c80*/  FMUL R50, R70.reuse, R57 ;  /* 0x0000003946327220 */ /* 0x040fe20000400000 */
[C---:B------:R-:W-:Y:S01]  /*7c90*/  FMUL R57, R70.reuse, R64 ;  /* 0x0000004046397220 */ /* 0x040fe20000400000 */
[----:B------:R-:W-:Y:S01]  /*7ca0*/  FFMA R42, R71, R114, R42 ;  /* 0x00000072472a7223 */ /* 0x000fe2000000002a */
[C---:B------:R-:W-:Y:S01]  /*7cb0*/  FMUL R46, R70.reuse, R53 ;  /* 0x00000035462e7220 */ /* 0x040fe20000400000 */
[--C-:B------:R-:W-:Y:S01]  /*7cc0*/  HADD2.F32 R119, -RZ, R120.reuse.H0_H0 ;  /* 0x20000078ff777230 */ /* 0x100fe20000004100 */
[----:B------:R-:W-:Y:S01]  /*7cd0*/  F2FP.SATFINITE.E5M2.F32.PACK_AB_MERGE_C R64, R5, R4, R76 ;  /* 0x000000040540723e */ /* 0x000fe2000480604c */
[C---:B------:R-:W-:Y:S01]  /*7ce0*/  FMUL R51, R70.reuse, R58 ;  /* 0x0000003a46337220 */ /* 0x040fe20000400000 */
[C---:B------:R-:W-:Y:S01]  /*7cf0*/  FMUL R53, R70.reuse, R60 ;  /* 0x0000003c46357220 */ /* 0x040fe20000400000 */
[C---:B------:R-:W-:Y:S01]  /*7d00*/  FFMA R43, R71.reuse, R115, R43 ;  /* 0x00000073472b7223 */ /* 0x040fe2000000002b */
[----:B------:R-:W-:Y:S02]  /*7d10*/  HADD2.F32 R120, -RZ, R120.H1_H1 ;  /* 0x30000078ff787230 */ /* 0x000fe40000004100 */
[C---:B------:R-:W-:Y:S01]  /*7d20*/  FMUL R47, R70.reuse, R54 ;  /* 0x00000036462f7220 */ /* 0x040fe20000400000 */
[C---:B------:R-:W-:Y:S01]  /*7d30*/  FMUL R58, R70.reuse, R65 ;  /* 0x00000041463a7220 */ /* 0x040fe20000400000 */
[----:B------:R-:W-:Y:S01]  /*7d40*/  FMUL R60, R70, R67 ;  /* 0x00000043463c7220 */ /* 0x000fe20000400000 */
[----:B------:R-:W-:Y:S01]  /*7d50*/  F2FP.SATFINITE.E5M2.F32.PACK_AB_MERGE_C R5, R20, R11, RZ ;  /* 0x0000000b1405723e */ /* 0x000fe200048060ff */
[----:B------:R-:W-:Y:S01]  /*7d60*/  FFMA R44, R71, R116, R44 ;  /* 0x00000074472c7223 */ /* 0x000fe2000000002c */
[C---:B------:R-:W-:Y:S01]  /*7d70*/  FMUL R48, R70.reuse, R55 ;  /* 0x0000003746307220 */ /* 0x040fe20000400000 */
[----:B------:R-:W-:Y:S01]  /*7d80*/  F2FP.SATFINITE.E5M2.F32.PACK_AB_MERGE_C R65, R9, R8, R129 ;  /* 0x000000080941723e */ /* 0x000fe20004806081 */
[----:B------:R-:W-:Y:S01]  /*7d90*/  FFMA R45, R71, R117, R45 ;  /* 0x00000075472d7223 */ /* 0x000fe2000000002d */
[----:B------:R-:W-:Y:S01]  /*7da0*/  F2FP.SATFINITE.E5M2.F32.PACK_AB_MERGE_C R67, R17, R16, R18 ;  /* 0x000000101143723e */ /* 0x000fe20004806012 */
[----:B------:R-:W-:Y:S01]  /*7db0*/  FMUL R49, R70, R56 ;  /* 0x0000003846317220 */ /* 0x000fe20000400000 */
[C---:B------:R-:W-:Y:S01]  /*7dc0*/  FFMA R46, R71.reuse, R118, R46 ;  /* 0x00000076472e7223 */ /* 0x040fe2000000002e */
[--C-:B------:R-:W-:Y:S02]  /*7dd0*/  HADD2.F32 R123, -RZ, R124.reuse.H0_H0 ;  /* 0x2000007cff7b7230 */ /* 0x100fe40000004100 */
[C---:B------:R-:W-:Y:S01]  /*7de0*/  FFMA R47, R71.reuse, R119, R47 ;  /* 0x00000077472f7223 */ /* 0x040fe2000000002f */
[----:B------:R1:W-:Y:S01]  /*7df0*/  STS.128 [R140+UR44+0x2400], R64 ;  /* 0x002400408c007988 */ /* 0x0003e20008000c2c */
[----:B------:R-:W-:Y:S01]  /*7e00*/  HADD2.F32 R124, -RZ, R124.H1_H1 ;  /* 0x3000007cff7c7230 */ /* 0x000fe20000004100 */
[----:B------:R-:W-:Y:S01]  /*7e10*/  F2FP.SATFINITE.E5M2.F32.PACK_AB_MERGE_C R5, R10, R7, R5 ;  /* 0x000000070a05723e */ /* 0x000fe20004806005 */
[C---:B------:R-:W-:Y:S01]  /*7e20*/  FFMA R48, R71.reuse, R120, R48 ;  /* 0x0000007847307223 */ /* 0x040fe20000000030 */
[----:B------:R-:W-:Y:S01]  /*7e30*/  F2FP.SATFINITE.E5M2.F32.PACK_AB_MERGE_C R7, R28, R27, RZ ;  /* 0x0000001b1c07723e */ /* 0x000fe200048060ff */
        /* <DEDUP_REMOVED lines=8> */
[----:B------:R-:W-:Y:S01]  /*7ec0*/  FMUL R56, R70, R63 ;  /* 0x0000003f46387220 */ /* 0x000fe20000400000 */
[----:B------:R-:W-:Y:S01]  /*7ed0*/  F2FP.SATFINITE.E5M2.F32.PACK_AB_MERGE_C R4, R2, R0, R3 ;  /* 0x000000000204723e */ /* 0x000fe20004806003 */
[C---:B------:R-:W-:Y:S01]  /*7ee0*/  FFMA R53, R71.reuse, R125, R53 ;  /* 0x0000007d47357223 */ /* 0x040fe20000000035 */
[----:B------:R-:W-:Y:S01]  /*7ef0*/  F2FP.SATFINITE.E5M2.F32.PACK_AB_MERGE_C R7, R26, R25, R7 ;  /* 0x000000191a07723e */ /* 0x000fe20004806007 */
[C---:B------:R-:W-:Y:S01]  /*7f00*/  FFMA R54, R71.reuse, R126, R54 ;  /* 0x0000007e47367223 */ /* 0x040fe20000000036 */
[C---:B------:R-:W-:Y:S01]  /*7f10*/  FFMA R55, R71.reuse, R127, R55 ;  /* 0x0000007f47377223 */ /* 0x040fe20000000037 */
[----:B------:R-:W-:Y:S01]  /*7f20*/  F2FP.SATFINITE.E5M2.F32.PACK_AB_MERGE_C R35, R36, R35, RZ ;  /* 0x000000232423723e */ /* 0x000fe200048060ff */
[C---:B------:R-:W-:Y:S01]  /*7f30*/  FFMA R56, R71.reuse, R128, R56 ;  /* 0x0000008047387223 */ /* 0x040fe20000000038 */
[----:B------:R1:W-:Y:S01]  /*7f40*/  STS.128 [R149+0x2010], R4 ;  /* 0x0020100495007388 */ /* 0x0003e20000000c00 */
[----:B------:R-:W-:Y:S01]  /*7f50*/  F2FP.SATFINITE.E5M2.F32.PACK_AB_MERGE_C R39, R40, R39, RZ ;  /* 0x000000272827723e */ /* 0x000fe200048060ff */
[C---:B------:R-:W-:Y:S01]  /*7f60*/  FFMA R57, R71.reuse, R72, R57 ;  /* 0x0000004847397223 */ /* 0x040fe20000000039 */
[----:B------:R-:W-:Y:S01]  /*7f70*/  F2FP.SATFINITE.E5M2.F32.PACK_AB_MERGE_C R43, R44, R43, RZ ;  /* 0x0000002b2c2b723e */ /* 0x000fe200048060ff */
[C---:B------:R-:W-:Y:S01]  /*7f80*/  FFMA R58, R71.reuse, R73, R58 ;  /* 0x00000049473a7223 */ /* 0x040fe2000000003a */
[C---:B------:R-:W-:Y:S01]  /*7f90*/  FFMA R59, R71.reuse, R74, R59 ;  /* 0x0000004a473b7223 */ /* 0x040fe2000000003b */
[----:B------:R-:W-:Y:S01]  /*7fa0*/  F2FP.SATFINITE.E5M2.F32.PACK_AB_MERGE_C R33, R34, R33, R35 ;  /* 0x000000212221723e */ /* 0x000fe20004806023 */
[----:B------:R-:W-:Y:S01]  /*7fb0*/  FFMA R60, R71, R75, R60 ;  /* 0x0000004b473c7223 */ /* 0x000fe2000000003c */
[----:B------:R-:W-:Y:S02]  /*7fc0*/  F2FP.SATFINITE.E5M2.F32.PACK_AB_MERGE_C R34, R38, R37, R39 ;  /* 0x000000252622723e */ /* 0x000fe40004806027 */
[----:B------:R-:W-:Y:S02]  /*7fd0*/  F2FP.SATFINITE.E5M2.F32.PACK_AB_MERGE_C R35, R42, R41, R43 ;  /* 0x000000292a23723e */ /* 0x000fe4000480602b */
[----:B------:R-:W-:Y:S02]  /*7fe0*/  F2FP.SATFINITE.E5M2.F32.PACK_AB_MERGE_C R51, R52, R51, RZ ;  /* 0x000000333433723e */ /* 0x000fe400048060ff */
[----:B------:R-:W-:Y:S01]  /*7ff0*/  F2FP.SATFINITE.E5M2.F32.PACK_AB_MERGE_C R48, R48, R47, RZ ;  /* 0x0000002f3030723e */ /* 0x000fe200048060ff */
[----:B------:R1:W-:Y:S01]  /*8000*/  STS.128 [R148+0x2020], R32 ;  /* 0x0020202094007388 */ /* 0x0003e20000000c00 */
[----:B------:R-:W-:Y:S02]  /*8010*/  F2FP.SATFINITE.E5M2.F32.PACK_AB_MERGE_C R55, R56, R55, RZ ;  /* 0x000000373837723e */ /* 0x000fe400048060ff */
[----:B------:R-:W-:Y:S02]  /*8020*/  F2FP.SATFINITE.E5M2.F32.PACK_AB_MERGE_C R59, R60, R59, RZ ;  /* 0x0000003b3c3b723e */ /* 0x000fe400048060ff */
[----:B------:R-:W-:Y:S02]  /*8030*/  F2FP.SATFINITE.E5M2.F32.PACK_AB_MERGE_C R49, R50, R49, R51 ;  /* 0x000000313231723e */ /* 0x000fe40004806033 */
[----:B------:R-:W-:Y:S02]  /*8040*/  F2FP.SATFINITE.E5M2.F32.PACK_AB_MERGE_C R48, R46, R45, R48 ;  /* 0x0000002d2e30723e */ /* 0x000fe40004806030 */
[----:B------:R-:W-:Y:S02]  /*8050*/  F2FP.SATFINITE.E5M2.F32.PACK_AB_MERGE_C R50, R54, R53, R55 ;  /* 0x000000353632723e */ /* 0x000fe40004806037 */
[----:B------:R-:W-:Y:S05]  /*8060*/  F2FP.SATFINITE.E5M2.F32.PACK_AB_MERGE_C R51, R58, R57, R59 ;  /* 0x000000393a33723e */ /* 0x000fea000480603b */
[----:B------:R1:W-:Y:S01]  /*8070*/  STS.128 [R147+0x2030], R48 ;  /* 0x0020303093007388 */ /* 0x0003e20000000c00 */
[----:B------:R-:W-:Y:S01]  /*8080*/  @!PT LDS RZ, [RZ] ;  /* 0x00000000fffff984 */ /* 0x000fe20000000800 */
[----:B------:R-:W-:Y:S01]  /*8090*/  @!PT LDS RZ, [RZ] ;  /* 0x00000000fffff984 */ /* 0x000fe20000000800 */
[----:B------:R-:W-:Y:S01]  /*80a0*/  @!PT LDS RZ, [RZ] ;  /* 0x00000000fffff984 */ /* 0x000fe20000000800 */
[----:B------:R-:W-:Y:S01]  /*80b0*/  @!PT LDS RZ, [RZ] ;  /* 0x00000000fffff984 */ /* 0x000fe20000000800 */
[----:B------:R3:W-:Y:S07]  /*80c0*/  MEMBAR.ALL.CTA ;  /* 0x0000000000007992 */ /* 0x0007ee0000008000 */
[----:B---3--:R-:W3:Y:S02]  /*80d0*/  FENCE.VIEW.ASYNC.S ;  /* 0x00000000000073c6 */ /* 0x008ee40000000000 */
[----:B---3--:R-:W-:Y:S06]  /*80e0*/  BAR.SYNC.DEFER_BLOCKING 0x1, 0x80 ;  /* 0x0042000000007b1d */ /* 0x008fec0000010000 */
[----:B------:R-:W-:Y:S05]  /*80f0*/  @P0 BRA `(.L_x_131) ;  /* 0x0000000000300947 */ /* 0x000fea0003800000 */
[----:B------:R-:W-:Y:S02]  /*8100*/  UIADD3 UR4, UPT, UPT, UR44, 0x2400, URZ ;  /* 0x000024002c047890 */ /* 0x000fe4000fffe0ff */
[----:B------:R-:W-:Y:S02]  /*8110*/  USHF.L.U32 UR9, UR45, 0x6, URZ ;  /* 0x000000062d097899 */ /* 0x000fe400080006ff */
[----:B------:R-:W-:Y:S02]  /*8120*/  USHF.L.U32 UR10, UR46, 0x7, URZ ;  /* 0x000000072e0a7899 */ /* 0x000fe400080006ff */
[----:B------:R-:W-:Y:S01]  /*8130*/  MOV R150, UR4 ;  /* 0x0000000400967c02 */ /* 0x000fe20008000f00 */
[----:B------:R-:W-:Y:S01]  /*8140*/  UIADD3 UR4, UP0, UPT, UR62, 0x680, URZ ;  /* 0x000006803e047890 */ /* 0x000fe2000ff1e0ff */
[----:B------:R-:W-:Y:S02]  /*8150*/  UMOV UR11, UR36 ;  /* 0x00000024000b7c82 */ /* 0x000fe40008000000 */
[----:B------:R-:W-:Y:S01]  /*8160*/  R2UR UR8, R150 ;  /* 0x00000000960872ca */ /* 0x000fe200000e0000 */
[----:B------:R-:W-:Y:S11]  /*8170*/  UIADD3.X UR5, UPT, UPT, URZ, UR63, URZ, UP0, !UPT ;  /* 0x0000003fff057290 */ /* 0x000ff600087fe4ff */
[----:B------:R-:W-:Y:S01]  /*8180*/  @!UPT UIADD3 URZ, UPT, UPT, URZ, URZ, URZ ;  /* 0x000000fffffff290 */ /* 0x000fe2000fffe0ff */
[----:B------:R3:W-:Y:S01]  /*8190*/  UTMASTG.3D [UR8], [UR4] ;  /* 0x00000008040073b5 */ /* 0x0007e20008010000 */
[----:B------:R0:W-:Y:S01]  /*81a0*/  UTMACMDFLUSH ;  /* 0x00000000000079b7 */ /* 0x0001e20000000000 */
[----:B---3--:R-:W-:Y:S04]  /*81b0*/  DEPBAR.LE SB0, 0x0 ;  /* 0x000080000000791a */ /* 0x008fe80000000000 */
.L_x_131:
[----:B------:R-:W-:Y:S05]  /*81c0*/  BSYNC.RECONVERGENT B0 ;  /* 0x0000000000007941 */ /* 0x000fea0003800200 */
.L_x_130:
[----:B------:R-:W-:Y:S01]  /*81d0*/  BAR.SYNC.DEFER_BLOCKING 0x1, 0x80 ;  /* 0x0042000000007b1d */ /* 0x000fe20000010000 */
[----:B------:R-:W-:Y:S01]  /*81e0*/  ISETP.NE.AND P0, PT, R143, 0x2, PT ;  /* 0x000000028f00780c */ /* 0x000fe20003f05270 */
[----:B------:R-:W-:Y:S01]  /*81f0*/  UISETP.NE.AND UP0, UPT, UR47, URZ, UPT ;  /* 0x000000ff2f00728c */ /* 0x000fe2000bf05270 */
[----:B------:R-:W-:Y:S01]  /*8200*/  ISETP.NE.AND P1, PT, R68, 0x4, PT ;  /* 0x000000044400780c */ /* 0x000fe20003f25270 */
[----:B------:R-:W-:Y:S01]  /*8210*/  UIADD3 UR45, UPT, UPT, UR37, UR55, URZ ;  /* 0x00000037252d7290 */ /* 0x000fe2000fffe0ff */
[----:B------:R-:W-:Y:S01]  /*8220*/  SEL R2, RZ, 0x1, P0 ;  /* 0x00000001ff027807 */ /* 0x000fe20000000000 */
[----:B------:R-:W-:Y:S01]  /*8230*/  UIADD3 UR46, UPT, UPT, UR38, UR58, URZ ;  /* 0x0000003a262e7290 */ /* 0x000fe2000fffe0ff */
[----:B------:R-:W-:Y:S02]  /*8240*/  SEL R0, RZ, 0x1, P1 ;  /* 0x00000001ff007807 */ /* 0x000fe40000800000 */
[----:B------:R-:W-:Y:S02]  /*8250*/  LOP3.LUT R145, R145, R2, RZ, 0x3c, !PT ;  /* 0x0000000291917212 */ /* 0x000fe400078e3cff */
[----:B------:R-:W-:Y:S02]  /*8260*/  LOP3.LUT R146, R146, R0, RZ, 0x3c, !PT ;  /* 0x0000000092927212 */ /* 0x000fe400078e3cff */
[----:B------:R-:W-:Y:S02]  /*8270*/  SEL R143, R143, RZ, P0 ;  /* 0x000000ff8f8f7207 */ /* 0x000fe40000000000 */
[----:B------:R-:W-:Y:S01]  /*8280*/  SEL R68, R68, RZ, P1 ;  /* 0x000000ff44447207 */ /* 0x000fe20000800000 */
[----:B------:R-:W-:Y:S01]  /*8290*/  UMOV UR36, UR54 ;  /* 0x0000003600247c82 */ /* 0x000fe20008000000 */
[----:B------:R-:W-:Y:S05]  /*82a0*/  BRA.U UP0, `(.L_x_132) ;  /* 0xffffffdd00187547 */ /* 0x000fea000b83ffff */
[----:B------:R-:W-:Y:S05]  /*82b0*/  EXIT ;  /* 0x000000000000794d */ /* 0x000fea0003800000 */
.L_x_25:
[----:B-1----:R1:W2:Y:S02]  /*82c0*/  SYNCS.PHASECHK.TRANS64.TRYWAIT P0, [R0+URZ+0x2b0], R2 ;  /* 0x0002b002000075a7 */ /* 0x0022a400080011ff */
[----:B--2---:R-:W-:Y:S05]  /*82d0*/  @!P0 NANOSLEEP.SYNCS 0x989680 ;  /* 0x009896800000895d */ /* 0x004fea0003900000 */
[----:B------:R-:W2:Y:S02]  /*82e0*/  @!P0 SYNCS.PHASECHK.TRANS64 P0, [R0+URZ+0x2b0], R2 ;  /* 0x0002b002000085a7 */ /* 0x000ea400080010ff */
[----:B--2---:R-:W-:Y:S05]  /*82f0*/  @!P0 BRA `(.L_x_25) ;  /* 0xfffffffc00f08947 */ /* 0x004fea000383ffff */
[----:B------:R-:W-:Y:S05]  /*8300*/  BRA `(.L_x_133) ;  /* 0xffffff98003c7947 */ /* 0x000fea000383ffff */
.L_x_28:
[----:B-1----:R-:W-:-:S07]  /*8310*/  MOV R0, UR33 ;  /* 0x0000002100007c02 */ /* 0x002fce0008000f00 */
.L_x_134:
[----:B-1----:R1:W2:Y:S02]  /*8320*/  SYNCS.PHASECHK.TRANS64.TRYWAIT P0, [R0+URZ+0x110], R3 ;  /* 0x00011003000075a7 */ /* 0x0022a400080011ff */
[----:B--2---:R-:W-:Y:S05]  /*8330*/  @!P0 NANOSLEEP.SYNCS 0x989680 ;  /* 0x009896800000895d */ /* 0x004fea0003900000 */
[----:B------:R-:W2:Y:S02]  /*8340*/  @!P0 SYNCS.PHASECHK.TRANS64 P0, [R0+URZ+0x110], R3 ;  /* 0x00011003000085a7 */ /* 0x000ea400080010ff */
[----:B--2---:R-:W-:Y:S05]  /*8350*/  @!P0 BRA `(.L_x_134) ;  /* 0xfffffffc00f08947 */ /* 0x004fea000383ffff */
[----:B------:R-:W-:Y:S05]  /*8360*/  BRA `(.L_x_27) ;  /* 0xffffff98007c7947 */ /* 0x000fea000383ffff */
.L_x_35:
[----:B-1----:R-:W-:-:S07]  /*8370*/  MOV R0, UR17 ;  /* 0x0000001100007c02 */ /* 0x002fce0008000f00 */
.L_x_135:
[----:B-1----:R1:W2:Y:S02]  /*8380*/  SYNCS.PHASECHK.TRANS64.TRYWAIT P0, [R0+URZ+0x110], R3 ;  /* 0x00011003000075a7 */ /* 0x0022a400080011ff */
[----:B--2---:R-:W-:Y:S05]  /*8390*/  @!P0 NANOSLEEP.SYNCS 0x989680 ;  /* 0x009896800000895d */ /* 0x004fea0003900000 */
[----:B------:R-:W2:Y:S02]  /*83a0*/  @!P0 SYNCS.PHASECHK.TRANS64 P0, [R0+URZ+0x110], R3 ;  /* 0x00011003000085a7 */ /* 0x000ea400080010ff */
[----:B--2---:R-:W-:Y:S05]  /*83b0*/  @!P0 BRA `(.L_x_135) ;  /* 0xfffffffc00f08947 */ /* 0x004fea000383ffff */
[----:B------:R-:W-:Y:S05]  /*83c0*/  BRA `(.L_x_34) ;  /* 0xffffff9c00387947 */ /* 0x000fea000383ffff */
.L_x_40:
[----:B-1----:R1:W2:Y:S02]  /*83d0*/  SYNCS.PHASECHK.TRANS64.TRYWAIT P0, [R3+URZ+0x240], R0 ;  /* 0x00024000030075a7 */ /* 0x0022a400080011ff */
[----:B--2---:R-:W-:Y:S05]  /*83e0*/  @!P0 NANOSLEEP.SYNCS 0x989680 ;  /* 0x009896800000895d */ /* 0x004fea0003900000 */
[----:B------:R-:W2:Y:S02]  /*83f0*/  @!P0 SYNCS.PHASECHK.TRANS64 P0, [R3+URZ+0x240], R0 ;  /* 0x00024000030085a7 */ /* 0x000ea400080010ff */
[----:B--2---:R-:W-:Y:S05]  /*8400*/  @!P0 BRA `(.L_x_40) ;  /* 0xfffffffc00f08947 */ /* 0x004fea000383ffff */
[----:B------:R-:W-:Y:S05]  /*8410*/  BRA `(.L_x_136) ;  /* 0xffffff9c00d87947 */ /* 0x000fea000383ffff */
.L_x_44:
[----:B------:R-:W-:-:S07]  /*8420*/  MOV R0, UR4 ;  /* 0x0000000400007c02 */ /* 0x000fce0008000f00 */
.L_x_137:
[----:B-1----:R1:W2:Y:S02]  /*8430*/  SYNCS.PHASECHK.TRANS64.TRYWAIT P0, [R0+URZ], R2 ;  /* 0x00000002000075a7 */ /* 0x0022a400080011ff */
[----:B--2---:R-:W-:Y:S05]  /*8440*/  @!P0 NANOSLEEP.SYNCS 0x989680 ;  /* 0x009896800000895d */ /* 0x004fea0003900000 */
[----:B------:R-:W2:Y:S02]  /*8450*/  @!P0 SYNCS.PHASECHK.TRANS64 P0, [R0+URZ], R2 ;  /* 0x00000002000085a7 */ /* 0x000ea400080010ff */
[----:B--2---:R-:W-:Y:S05]  /*8460*/  @!P0 BRA `(.L_x_137) ;  /* 0xfffffffc00f08947 */ /* 0x004fea000383ffff */
[----:B------:R-:W-:Y:S05]  /*8470*/  BRA `(.L_x_138) ;  /* 0xffffffa4007c7947 */ /* 0x000fea000383ffff */
.L_x_45:
[----:B------:R-:W-:-:S07]  /*8480*/  MOV R0, UR5 ;  /* 0x0000000500007c02 */ /* 0x000fce0008000f00 */
.L_x_139:
[----:B-1----:R1:W2:Y:S02]  /*8490*/  SYNCS.PHASECHK.TRANS64.TRYWAIT P0, [R0+URZ], R3 ;  /* 0x00000003000075a7 */ /* 0x0022a400080011ff */
[----:B--2---:R-:W-:Y:S05]  /*84a0*/  @!P0 NANOSLEEP.SYNCS 0x989680 ;  /* 0x009896800000895d */ /* 0x004fea0003900000 */
[----:B------:R-:W2:Y:S02]  /*84b0*/  @!P0 SYNCS.PHASECHK.TRANS64 P0, [R0+URZ], R3 ;  /* 0x00000003000085a7 */ /* 0x000ea400080010ff */
[----:B--2---:R-:W-:Y:S05]  /*84c0*/  @!P0 BRA `(.L_x_139) ;  /* 0xfffffffc00f08947 */ /* 0x004fea000383ffff */
[----:B------:R-:W-:Y:S05]  /*84d0*/  BRA `(.L_x_140) ;  /* 0xffffffa400887947 */ /* 0x000fea000383ffff */
.L_x_46:
[----:B------:R-:W-:-:S07]  /*84e0*/  MOV R0, UR5 ;  /* 0x0000000500007c02 */ /* 0x000fce0008000f00 */
.L_x_141:
[----:B-1----:R1:W2:Y:S02]  /*84f0*/  SYNCS.PHASECHK.TRANS64.TRYWAIT P0, [R0+URZ], R3 ;  /* 0x00000003000075a7 */ /* 0x0022a400080011ff */
[----:B--2---:R-:W-:Y:S05]  /*8500*/  @!P0 NANOSLEEP.SYNCS 0x989680 ;  /* 0x009896800000895d */ /* 0x004fea0003900000 */
[----:B------:R-:W2:Y:S02]  /*8510*/  @!P0 SYNCS.PHASECHK.TRANS64 P0, [R0+URZ], R3 ;  /* 0x00000003000085a7 */ /* 0x000ea400080010ff */
[----:B--2---:R-:W-:Y:S05]  /*8520*/  @!P0 BRA `(.L_x_141) ;  /* 0xfffffffc00f08947 */ /* 0x004fea000383ffff */
[----:B------:R-:W-:Y:S05]  /*8530*/  BRA `(.L_x_142) ;  /* 0xffffffa400947947 */ /* 0x000fea000383ffff */
.L_x_47:
[----:B------:R-:W-:-:S07]  /*8540*/  MOV R0, UR5 ;  /* 0x0000000500007c02 */ /* 0x000fce0008000f00 */
.L_x_143:
[----:B-1----:R1:W2:Y:S02]  /*8550*/  SYNCS.PHASECHK.TRANS64.TRYWAIT P0, [R0+URZ], R3 ;  /* 0x00000003000075a7 */ /* 0x0022a400080011ff */
[----:B--2---:R-:W-:Y:S05]  /*8560*/  @!P0 NANOSLEEP.SYNCS 0x989680 ;  /* 0x009896800000895d */ /* 0x004fea0003900000 */
[----:B------:R-:W2:Y:S02]  /*8570*/  @!P0 SYNCS.PHASECHK.TRANS64 P0, [R0+URZ], R3 ;  /* 0x00000003000085a7 */ /* 0x000ea400080010ff */
[----:B--2---:R-:W-:Y:S05]  /*8580*/  @!P0 BRA `(.L_x_143) ;  /* 0xfffffffc00f08947 */ /* 0x004fea000383ffff */
[----:B------:R-:W-:Y:S05]  /*8590*/  BRA `(.L_x_144) ;  /* 0xffffffa400a07947 */ /* 0x000fea000383ffff */
.L_x_48:
[----:B------:R-:W-:-:S07]  /*85a0*/  MOV R0, UR5 ;  /* 0x0000000500007c02 */ /* 0x000fce0008000f00 */
.L_x_145:
[----:B-1----:R1:W2:Y:S02]  /*85b0*/  SYNCS.PHASECHK.TRANS64.TRYWAIT P0, [R0+URZ], R3 ;  /* 0x00000003000075a7 */ /* 0x0022a400080011ff */
[----:B--2---:R-:W-:Y:S05]  /*85c0*/  @!P0 NANOSLEEP.SYNCS 0x989680 ;  /* 0x009896800000895d */ /* 0x004fea0003900000 */
[----:B------:R-:W2:Y:S02]  /*85d0*/  @!P0 SYNCS.PHASECHK.TRANS64 P0, [R0+URZ], R3 ;  /* 0x00000003000085a7 */ /* 0x000ea400080010ff */
[----:B--2---:R-:W-:Y:S05]  /*85e0*/  @!P0 BRA `(.L_x_145) ;  /* 0xfffffffc00f08947 */ /* 0x004fea000383ffff */
[----:B------:R-:W-:Y:S05]  /*85f0*/  BRA `(.L_x_146) ;  /* 0xffffffa400ac7947 */ /* 0x000fea000383ffff */
.L_x_49:
[----:B------:R-:W-:-:S07]  /*8600*/  MOV R0, UR5 ;  /* 0x0000000500007c02 */ /* 0x000fce0008000f00 */
.L_x_147:
[----:B-1----:R1:W2:Y:S02]  /*8610*/  SYNCS.PHASECHK.TRANS64.TRYWAIT P0, [R0+URZ], R3 ;  /* 0x00000003000075a7 */ /* 0x0022a400080011ff */
[----:B--2---:R-:W-:Y:S05]  /*8620*/  @!P0 NANOSLEEP.SYNCS 0x989680 ;  /* 0x009896800000895d */ /* 0x004fea0003900000 */
[----:B------:R-:W2:Y:S02]  /*8630*/  @!P0 SYNCS.PHASECHK.TRANS64 P0, [R0+URZ], R3 ;  /* 0x00000003000085a7 */ /* 0x000ea400080010ff */
[----:B--2---:R-:W-:Y:S05]  /*8640*/  @!P0 BRA `(.L_x_147) ;  /* 0xfffffffc00f08947 */ /* 0x004fea000383ffff */
[----:B------:R-:W-:Y:S05]  /*8650*/  BRA `(.L_x_148) ;  /* 0xffffffa400b87947 */ /* 0x000fea000383ffff */
.L_x_50:
[----:B------:R-:W-:-:S07]  /*8660*/  MOV R0, UR5 ;  /* 0x0000000500007c02 */ /* 0x000fce0008000f00 */
.L_x_149:
[----:B-1----:R1:W2:Y:S02]  /*8670*/  SYNCS.PHASECHK.TRANS64.TRYWAIT P0, [R0+URZ], R3 ;  /* 0x00000003000075a7 */ /* 0x0022a400080011ff */
[----:B--2---:R-:W-:Y:S05]  /*8680*/  @!P0 NANOSLEEP.SYNCS 0x989680 ;  /* 0x009896800000895d */ /* 0x004fea0003900000 */
[----:B------:R-:W2:Y:S02]  /*8690*/  @!P0 SYNCS.PHASECHK.TRANS64 P0, [R0+URZ], R3 ;  /* 0x00000003000085a7 */ /* 0x000ea400080010ff */
[----:B--2---:R-:W-:Y:S05]  /*86a0*/  @!P0 BRA `(.L_x_149) ;  /* 0xfffffffc00f08947 */ /* 0x004fea000383ffff */
[----:B------:R-:W-:Y:S05]  /*86b0*/  BRA `(.L_x_150) ;  /* 0xffffffa400c47947 */ /* 0x000fea000383ffff */
.L_x_51:
[----:B------:R-:W-:-:S07]  /*86c0*/  MOV R0, UR5 ;  /* 0x0000000500007c02 */ /* 0x000fce0008000f00 */
.L_x_151:
[----:B-1----:R1:W2:Y:S02]  /*86d0*/  SYNCS.PHASECHK.TRANS64.TRYWAIT P0, [R0+URZ], R3 ;  /* 0x00000003000075a7 */ /* 0x0022a400080011ff */
[----:B--2---:R-:W-:Y:S05]  /*86e0*/  @!P0 NANOSLEEP.SYNCS 0x989680 ;  /* 0x009896800000895d */ /* 0x004fea0003900000 */
[----:B------:R-:W2:Y:S02]  /*86f0*/  @!P0 SYNCS.PHASECHK.TRANS64 P0, [R0+URZ], R3 ;  /* 0x00000003000085a7 */ /* 0x000ea400080010ff */
[----:B--2---:R-:W-:Y:S05]  /*8700*/  @!P0 BRA `(.L_x_151) ;  /* 0xfffffffc00f08947 */ /* 0x004fea000383ffff */
[----:B------:R-:W-:Y:S05]  /*8710*/  BRA `(.L_x_152) ;  /* 0xffffffa400d07947 */ /* 0x000fea000383ffff */
.L_x_52:
[----:B------:R-:W-:-:S07]  /*8720*/  MOV R0, UR5 ;  /* 0x0000000500007c02 */ /* 0x000fce0008000f00 */
.L_x_153:
[----:B-1----:R1:W2:Y:S02]  /*8730*/  SYNCS.PHASECHK.TRANS64.TRYWAIT P0, [R0+URZ], R3 ;  /* 0x00000003000075a7 */ /* 0x0022a400080011ff */
[----:B--2---:R-:W-:Y:S05]  /*8740*/  @!P0 NANOSLEEP.SYNCS 0x989680 ;  /* 0x009896800000895d */ /* 0x004fea0003900000 */
[----:B------:R-:W2:Y:S02]  /*8750*/  @!P0 SYNCS.PHASECHK.TRANS64 P0, [R0+URZ], R3 ;  /* 0x00000003000085a7 */ /* 0x000ea400080010ff */
[----:B--2---:R-:W-:Y:S05]  /*8760*/  @!P0 BRA `(.L_x_153) ;  /* 0xfffffffc00f08947 */ /* 0x004fea000383ffff */
[----:B------:R-:W-:Y:S05]  /*8770*/  BRA `(.L_x_154) ;  /* 0xffffffa400dc7947 */ /* 0x000fea000383ffff */
.L_x_53:
[----:B------:R-:W-:-:S07]  /*8780*/  MOV R0, UR5 ;  /* 0x0000000500007c02 */ /* 0x000fce0008000f00 */
.L_x_155:
[----:B-1----:R1:W2:Y:S02]  /*8790*/  SYNCS.PHASECHK.TRANS64.TRYWAIT P0, [R0+URZ], R3 ;  /* 0x00000003000075a7 */ /* 0x0022a400080011ff */
[----:B--2---:R-:W-:Y:S05]  /*87a0*/  @!P0 NANOSLEEP.SYNCS 0x989680 ;  /* 0x009896800000895d */ /* 0x004fea0003900000 */
[----:B------:R-:W2:Y:S02]  /*87b0*/  @!P0 SYNCS.PHASECHK.TRANS64 P0, [R0+URZ], R3 ;  /* 0x00000003000085a7 */ /* 0x000ea400080010ff */
[----:B--2---:R-:W-:Y:S05]  /*87c0*/  @!P0 BRA `(.L_x_155) ;  /* 0xfffffffc00f08947 */ /* 0x004fea000383ffff */
[----:B------:R-:W-:Y:S05]  /*87d0*/  BRA `(.L_x_156) ;  /* 0xffffffa400e87947 */ /* 0x000fea000383ffff */
.L_x_54:
[----:B------:R-:W-:-:S07]  /*87e0*/  MOV R0, UR5 ;  /* 0x0000000500007c02 */ /* 0x000fce0008000f00 */
.L_x_157:
[----:B-1----:R1:W2:Y:S02]  /*87f0*/  SYNCS.PHASECHK.TRANS64.TRYWAIT P0, [R0+URZ], R3 ;  /* 0x00000003000075a7 */ /* 0x0022a400080011ff */
[----:B--2---:R-:W-:Y:S05]  /*8800*/  @!P0 NANOSLEEP.SYNCS 0x989680 ;  /* 0x009896800000895d */ /* 0x004fea0003900000 */
[----:B------:R-:W2:Y:S02]  /*8810*/  @!P0 SYNCS.PHASECHK.TRANS64 P0, [R0+URZ], R3 ;  /* 0x00000003000085a7 */ /* 0x000ea400080010ff */
[----:B--2---:R-:W-:Y:S05]  /*8820*/  @!P0 BRA `(.L_x_157) ;  /* 0xfffffffc00f08947 */ /* 0x004fea000383ffff */
[----:B------:R-:W-:Y:S05]  /*8830*/  BRA `(.L_x_158) ;  /* 0xffffffa400f47947 */ /* 0x000fea000383ffff */
.L_x_55:
[----:B------:R-:W-:-:S07]  /*8840*/  MOV R0, UR5 ;  /* 0x0000000500007c02 */ /* 0x000fce0008000f00 */
.L_x_159:
[----:B-1----:R1:W2:Y:S02]  /*8850*/  SYNCS.PHASECHK.TRANS64.TRYWAIT P0, [R0+URZ], R3 ;  /* 0x00000003000075a7 */ /* 0x0022a400080011ff */
[----:B--2---:R-:W-:Y:S05]  /*8860*/  @!P0 NANOSLEEP.SYNCS 0x989680 ;  /* 0x009896800000895d */ /* 0x004fea0003900000 */
[----:B------:R-:W2:Y:S02]  /*8870*/  @!P0 SYNCS.PHASECHK.TRANS64 P0, [R0+URZ], R3 ;  /* 0x00000003000085a7 */ /* 0x000ea400080010ff */
[----:B--2---:R-:W-:Y:S05]  /*8880*/  @!P0 BRA `(.L_x_159) ;  /* 0xfffffffc00f08947 */ /* 0x004fea000383ffff */
[----:B------:R-:W-:Y:S05]  /*8890*/  BRA `(.L_x_160) ;  /* 0xffffffa800007947 */ /* 0x000fea000383ffff */
.L_x_56:
[----:B------:R-:W-:-:S07]  /*88a0*/  MOV R0, UR5 ;  /* 0x0000000500007c02 */ /* 0x000fce0008000f00 */
.L_x_161:
[----:B-1----:R1:W2:Y:S02]  /*88b0*/  SYNCS.PHASECHK.TRANS64.TRYWAIT P0, [R0+URZ], R3 ;  /* 0x00000003000075a7 */ /* 0x0022a400080011ff */
[----:B--2---:R-:W-:Y:S05]  /*88c0*/  @!P0 NANOSLEEP.SYNCS 0x989680 ;  /* 0x009896800000895d */ /* 0x004fea0003900000 */
[----:B------:R-:W2:Y:S02]  /*88d0*/  @!P0 SYNCS.PHASECHK.TRANS64 P0, [R0+URZ], R3 ;  /* 0x00000003000085a7 */ /* 0x000ea400080010ff */
[----:B--2---:R-:W-:Y:S05]  /*88e0*/  @!P0 BRA `(.L_x_161) ;  /* 0xfffffffc00f08947 */ /* 0x004fea000383ffff */
[----:B------:R-:W-:Y:S05]  /*88f0*/  BRA `(.L_x_162) ;  /* 0xffffffa8000c7947 */ /* 0x000fea000383ffff */
.L_x_57:
[----:B------:R-:W-:-:S07]  /*8900*/  MOV R0, UR5 ;  /* 0x0000000500007c02 */ /* 0x000fce0008000f00 */
.L_x_163:
[----:B-1----:R1:W2:Y:S02]  /*8910*/  SYNCS.PHASECHK.TRANS64.TRYWAIT P0, [R0+URZ], R3 ;  /* 0x00000003000075a7 */ /* 0x0022a400080011ff */
[----:B--2---:R-:W-:Y:S05]  /*8920*/  @!P0 NANOSLEEP.SYNCS 0x989680 ;  /* 0x009896800000895d */ /* 0x004fea0003900000 */
[----:B------:R-:W2:Y:S02]  /*8930*/  @!P0 SYNCS.PHASECHK.TRANS64 P0, [R0+URZ], R3 ;  /* 0x00000003000085a7 */ /* 0x000ea400080010ff */
[----:B--2---:R-:W-:Y:S05]  /*8940*/  @!P0 BRA `(.L_x_163) ;  /* 0xfffffffc00f08947 */ /* 0x004fea000383ffff */
[----:B------:R-:W-:Y:S05]  /*8950*/  BRA `(.L_x_164) ;  /* 0xffffffa800187947 */ /* 0x000fea000383ffff */
.L_x_58:
[----:B------:R-:W-:-:S07]  /*8960*/  MOV R0, UR5 ;  /* 0x0000000500007c02 */ /* 0x000fce0008000f00 */
.L_x_165:
[----:B-1----:R1:W2:Y:S02]  /*8970*/  SYNCS.PHASECHK.TRANS64.TRYWAIT P0, [R0+URZ], R3 ;  /* 0x00000003000075a7 */ /* 0x0022a400080011ff */
[----:B--2---:R-:W-:Y:S05]  /*8980*/  @!P0 NANOSLEEP.SYNCS 0x989680 ;  /* 0x009896800000895d */ /* 0x004fea0003900000 */
[----:B------:R-:W2:Y:S02]  /*8990*/  @!P0 SYNCS.PHASECHK.TRANS64 P0, [R0+URZ], R3 ;  /* 0x00000003000085a7 */ /* 0x000ea400080010ff */
[----:B--2---:R-:W-:Y:S05]  /*89a0*/  @!P0 BRA `(.L_x_165) ;  /* 0xfffffffc00f08947 */ /* 0x004fea000383ffff */
[----:B------:R-:W-:Y:S05]  /*89b0*/  BRA `(.L_x_166) ;  /* 0xffffffa800247947 */ /* 0x000fea000383ffff */
.L_x_59:
[----:B------:R-:W-:-:S07]  /*89c0*/  MOV R0, UR5 ;  /* 0x0000000500007c02 */ /* 0x000fce0008000f00 */
.L_x_167:
[----:B-1----:R1:W2:Y:S02]  /*89d0*/  SYNCS.PHASECHK.TRANS64.TRYWAIT P0, [R0+URZ], R3 ;  /* 0x00000003000075a7 */ /* 0x0022a400080011ff */
[----:B--2---:R-:W-:Y:S05]  /*89e0*/  @!P0 NANOSLEEP.SYNCS 0x989680 ;  /* 0x009896800000895d */ /* 0x004fea0003900000 */
[----:B------:R-:W2:Y:S02]  /*89f0*/  @!P0 SYNCS.PHASECHK.TRANS64 P0, [R0+URZ], R3 ;  /* 0x00000003000085a7 */ /* 0x000ea400080010ff */
[----:B--2---:R-:W-:Y:S05]  /*8a00*/  @!P0 BRA `(.L_x_167) ;  /* 0xfffffffc00f08947 */ /* 0x004fea000383ffff */
[----:B------:R-:W-:Y:S05]  /*8a10*/  BRA `(.L_x_168) ;  /* 0xffffffa800307947 */ /* 0x000fea000383ffff */
.L_x_60:
[----:B------:R-:W-:-:S07]  /*8a20*/  MOV R0, UR5 ;  /* 0x0000000500007c02 */ /* 0x000fce0008000f00 */
.L_x_169:
[----:B-1----:R1:W2:Y:S02]  /*8a30*/  SYNCS.PHASECHK.TRANS64.TRYWAIT P0, [R0+URZ], R3 ;  /* 0x00000003000075a7 */ /* 0x0022a400080011ff */
[----:B--2---:R-:W-:Y:S05]  /*8a40*/  @!P0 NANOSLEEP.SYNCS 0x989680 ;  /* 0x009896800000895d */ /* 0x004fea0003900000 */
[----:B------:R-:W2:Y:S02]  /*8a50*/  @!P0 SYNCS.PHASECHK.TRANS64 P0, [R0+URZ], R3 ;  /* 0x00000003000085a7 */ /* 0x000ea400080010ff */
[----:B--2---:R-:W-:Y:S05]  /*8a60*/  @!P0 BRA `(.L_x_169) ;  /* 0xfffffffc00f08947 */ /* 0x004fea000383ffff */
[----:B------:R-:W-:Y:S05]  /*8a70*/  BRA `(.L_x_170) ;  /* 0xffffffa8003c7947 */ /* 0x000fea000383ffff */
.L_x_61:
[----:B------:R-:W-:-:S07]  /*8a80*/  MOV R0, UR5 ;  /* 0x0000000500007c02 */ /* 0x000fce0008000f00 */
.L_x_171:
[----:B-1----:R1:W2:Y:S02]  /*8a90*/  SYNCS.PHASECHK.TRANS64.TRYWAIT P0, [R0+URZ], R3 ;  /* 0x00000003000075a7 */ /* 0x0022a400080011ff */
[----:B--2---:R-:W-:Y:S05]  /*8aa0*/  @!P0 NANOSLEEP.SYNCS 0x989680 ;  /* 0x009896800000895d */ /* 0x004fea0003900000 */
[----:B------:R-:W2:Y:S02]  /*8ab0*/  @!P0 SYNCS.PHASECHK.TRANS64 P0, [R0+URZ], R3 ;  /* 0x00000003000085a7 */ /* 0x000ea400080010ff */
[----:B--2---:R-:W-:Y:S05]  /*8ac0*/  @!P0 BRA `(.L_x_171) ;  /* 0xfffffffc00f08947 */ /* 0x004fea000383ffff */
[----:B------:R-:W-:Y:S05]  /*8ad0*/  BRA `(.L_x_172) ;  /* 0xffffffa800487947 */ /* 0x000fea000383ffff */
.L_x_62:
[----:B------:R-:W-:-:S07]  /*8ae0*/  MOV R0, UR5 ;  /* 0x0000000500007c02 */ /* 0x000fce0008000f00 */
.L_x_173:
[----:B-1----:R1:W2:Y:S02]  /*8af0*/  SYNCS.PHASECHK.TRANS64.TRYWAIT P0, [R0+URZ], R3 ;  /* 0x00000003000075a7 */ /* 0x0022a400080011ff */
[----:B--2---:R-:W-:Y:S05]  /*8b00*/  @!P0 NANOSLEEP.SYNCS 0x989680 ;  /* 0x009896800000895d */ /* 0x004fea0003900000 */
[----:B------:R-:W2:Y:S02]  /*8b10*/  @!P0 SYNCS.PHASECHK.TRANS64 P0, [R0+URZ], R3 ;  /* 0x00000003000085a7 */ /* 0x000ea400080010ff */
[----:B--2---:R-:W-:Y:S05]  /*8b20*/  @!P0 BRA `(.L_x_173) ;  /* 0xfffffffc00f08947 */ /* 0x004fea000383ffff */
[----:B------:R-:W-:Y:S05]  /*8b30*/  BRA `(.L_x_174) ;  /* 0xffffffa800547947 */ /* 0x000fea000383ffff */
.L_x_63:
[----:B------:R-:W-:-:S07]  /*8b40*/  MOV R0, UR5 ;  /* 0x0000000500007c02 */ /* 0x000fce0008000f00 */
.L_x_175:
[----:B-1----:R1:W2:Y:S02]  /*8b50*/  SYNCS.PHASECHK.TRANS64.TRYWAIT P0, [R0+URZ], R3 ;  /* 0x00000003000075a7 */ /* 0x0022a400080011ff */
[----:B--2---:R-:W-:Y:S05]  /*8b60*/  @!P0 NANOSLEEP.SYNCS 0x989680 ;  /* 0x009896800000895d */ /* 0x004fea0003900000 */
[----:B------:R-:W2:Y:S02]  /*8b70*/  @!P0 SYNCS.PHASECHK.TRANS64 P0, [R0+URZ], R3 ;  /* 0x00000003000085a7 */ /* 0x000ea400080010ff */
[----:B--2---:R-:W-:Y:S05]  /*8b80*/  @!P0 BRA `(.L_x_175) ;  /* 0xfffffffc00f08947 */ /* 0x004fea000383ffff */
[----:B------:R-:W-:Y:S05]  /*8b90*/  BRA `(.L_x_176) ;  /* 0xffffffa800607947 */ /* 0x000fea000383ffff */
.L_x_64:
[----:B------:R-:W-:-:S07]  /*8ba0*/  MOV R0, UR5 ;  /* 0x0000000500007c02 */ /* 0x000fce0008000f00 */
.L_x_177:
[----:B-1----:R1:W2:Y:S02]  /*8bb0*/  SYNCS.PHASECHK.TRANS64.TRYWAIT P0, [R0+URZ], R3 ;  /* 0x00000003000075a7 */ /* 0x0022a400080011ff */
[----:B--2---:R-:W-:Y:S05]  /*8bc0*/  @!P0 NANOSLEEP.SYNCS 0x989680 ;  /* 0x009896800000895d */ /* 0x004fea0003900000 */
[----:B------:R-:W2:Y:S02]  /*8bd0*/  @!P0 SYNCS.PHASECHK.TRANS64 P0, [R0+URZ], R3 ;  /* 0x00000003000085a7 */ /* 0x000ea400080010ff */
[----:B--2---:R-:W-:Y:S05]  /*8be0*/  @!P0 BRA `(.L_x_177) ;  /* 0xfffffffc00f08947 */ /* 0x004fea000383ffff */
[----:B------:R-:W-:Y:S05]  /*8bf0*/  BRA `(.L_x_178) ;  /* 0xffffffa8006c7947 */ /* 0x000fea000383ffff */
.L_x_65:
[----:B------:R-:W-:-:S07]  /*8c00*/  MOV R0, UR5 ;  /* 0x0000000500007c02 */ /* 0x000fce0008000f00 */
.L_x_179:
[----:B-1----:R1:W2:Y:S02]  /*8c10*/  SYNCS.PHASECHK.TRANS64.TRYWAIT P0, [R0+URZ], R3 ;  /* 0x00000003000075a7 */ /* 0x0022a400080011ff */
[----:B--2---:R-:W-:Y:S05]  /*8c20*/  @!P0 NANOSLEEP.SYNCS 0x989680 ;  /* 0x009896800000895d */ /* 0x004fea0003900000 */
[----:B------:R-:W2:Y:S02]  /*8c30*/  @!P0 SYNCS.PHASECHK.TRANS64 P0, [R0+URZ], R3 ;  /* 0x00000003000085a7 */ /* 0x000ea400080010ff */
[----:B--2---:R-:W-:Y:S05]  /*8c40*/  @!P0 BRA `(.L_x_179) ;  /* 0xfffffffc00f08947 */ /* 0x004fea000383ffff */
[----:B------:R-:W-:Y:S05]  /*8c50*/  BRA `(.L_x_180) ;  /* 0xffffffa800787947 */ /* 0x000fea000383ffff */
.L_x_66:
[----:B------:R-:W-:-:S07]  /*8c60*/  MOV R0, UR5 ;  /* 0x0000000500007c02 */ /* 0x000fce0008000f00 */
.L_x_181:
[----:B-1----:R1:W2:Y:S02]  /*8c70*/  SYNCS.PHASECHK.TRANS64.TRYWAIT P0, [R0+URZ], R3 ;  /* 0x00000003000075a7 */ /* 0x0022a400080011ff */
[----:B--2---:R-:W-:Y:S05]  /*8c80*/  @!P0 NANOSLEEP.SYNCS 0x989680 ;  /* 0x009896800000895d */ /* 0x004fea0003900000 */
[----:B------:R-:W2:Y:S02]  /*8c90*/  @!P0 SYNCS.PHASECHK.TRANS64 P0, [R0+URZ], R3 ;  /* 0x00000003000085a7 */ /* 0x000ea400080010ff */
[----:B--2---:R-:W-:Y:S05]  /*8ca0*/  @!P0 BRA `(.L_x_181) ;  /* 0xfffffffc00f08947 */ /* 0x004fea000383ffff */
[----:B------:R-:W-:Y:S05]  /*8cb0*/  BRA `(.L_x_182) ;  /* 0xffffffa800847947 */ /* 0x000fea000383ffff */
.L_x_67:
[----:B------:R-:W-:-:S07]  /*8cc0*/  MOV R0, UR5 ;  /* 0x0000000500007c02 */ /* 0x000fce0008000f00 */
.L_x_183:
[----:B-1----:R1:W2:Y:S02]  /*8cd0*/  SYNCS.PHASECHK.TRANS64.TRYWAIT P0, [R0+URZ], R3 ;  /* 0x00000003000075a7 */ /* 0x0022a400080011ff */
[----:B--2---:R-:W-:Y:S05]  /*8ce0*/  @!P0 NANOSLEEP.SYNCS 0x989680 ;  /* 0x009896800000895d */ /* 0x004fea0003900000 */
[----:B------:R-:W2:Y:S02]  /*8cf0*/  @!P0 SYNCS.PHASECHK.TRANS64 P0, [R0+URZ], R3 ;  /* 0x00000003000085a7 */ /* 0x000ea400080010ff */
[----:B--2---:R-:W-:Y:S05]  /*8d00*/  @!P0 BRA `(.L_x_183) ;  /* 0xfffffffc00f08947 */ /* 0x004fea000383ffff */
[----:B------:R-:W-:Y:S05]  /*8d10*/  BRA `(.L_x_184) ;  /* 0xffffffa800907947 */ /* 0x000fea000383ffff */
.L_x_68:
[----:B------:R-:W-:-:S07]  /*8d20*/  MOV R0, UR5 ;  /* 0x0000000500007c02 */ /* 0x000fce0008000f00 */
.L_x_185:
[----:B-1----:R1:W2:Y:S02]  /*8d30*/  SYNCS.PHASECHK.TRANS64.TRYWAIT P0, [R0+URZ], R3 ;  /* 0x00000003000075a7 */ /* 0x0022a400080011ff */
[----:B--2---:R-:W-:Y:S05]  /*8d40*/  @!P0 NANOSLEEP.SYNCS 0x989680 ;  /* 0x009896800000895d */ /* 0x004fea0003900000 */
[----:B------:R-:W2:Y:S02]  /*8d50*/  @!P0 SYNCS.PHASECHK.TRANS64 P0, [R0+URZ], R3 ;  /* 0x00000003000085a7 */ /* 0x000ea400080010ff */
[----:B--2---:R-:W-:Y:S05]  /*8d60*/  @!P0 BRA `(.L_x_185) ;  /* 0xfffffffc00f08947 */ /* 0x004fea000383ffff */
[----:B------:R-:W-:Y:S05]  /*8d70*/  BRA `(.L_x_186) ;  /* 0xffffffa8009c7947 */ /* 0x000fea000383ffff */
.L_x_69:
[----:B------:R-:W-:-:S07]  /*8d80*/  MOV R0, UR5 ;  /* 0x0000000500007c02 */ /* 0x000fce0008000f00 */
.L_x_187:
[----:B-1----:R1:W2:Y:S02]  /*8d90*/  SYNCS.PHASECHK.TRANS64.TRYWAIT P0, [R0+URZ], R3 ;  /* 0x00000003000075a7 */ /* 0x0022a400080011ff */
[----:B--2---:R-:W-:Y:S05]  /*8da0*/  @!P0 NANOSLEEP.SYNCS 0x989680 ;  /* 0x009896800000895d */ /* 0x004fea0003900000 */
[----:B------:R-:W2:Y:S02]  /*8db0*/  @!P0 SYNCS.PHASECHK.TRANS64 P0, [R0+URZ], R3 ;  /* 0x00000003000085a7 */ /* 0x000ea400080010ff */
[----:B--2---:R-:W-:Y:S05]  /*8dc0*/  @!P0 BRA `(.L_x_187) ;  /* 0xfffffffc00f08947 */ /* 0x004fea000383ffff */
[----:B------:R-:W-:Y:S05]  /*8dd0*/  BRA `(.L_x_188) ;  /* 0xffffffa800a87947 */ /* 0x000fea000383ffff */
.L_x_70:
[----:B------:R-:W-:-:S07]  /*8de0*/  MOV R0, UR5 ;  /* 0x0000000500007c02 */ /* 0x000fce0008000f00 */
.L_x_189:
[----:B-1----:R1:W2:Y:S02]  /*8df0*/  SYNCS.PHASECHK.TRANS64.TRYWAIT P0, [R0+URZ], R3 ;  /* 0x00000003000075a7 */ /* 0x0022a400080011ff */
[----:B--2---:R-:W-:Y:S05]  /*8e00*/  @!P0 NANOSLEEP.SYNCS 0x989680 ;  /* 0x009896800000895d */ /* 0x004fea0003900000 */
[----:B------:R-:W2:Y:S02]  /*8e10*/  @!P0 SYNCS.PHASECHK.TRANS64 P0, [R0+URZ], R3 ;  /* 0x00000003000085a7 */ /* 0x000ea400080010ff */
[----:B--2---:R-:W-:Y:S05]  /*8e20*/  @!P0 BRA `(.L_x_189) ;  /* 0xfffffffc00f08947 */ /* 0x004fea000383ffff */
[----:B------:R-:W-:Y:S05]  /*8e30*/  BRA `(.L_x_190) ;  /* 0xffffffa800b47947 */ /* 0x000fea000383ffff */
.L_x_71:
[----:B------:R-:W-:-:S07]  /*8e40*/  MOV R0, UR5 ;  /* 0x0000000500007c02 */ /* 0x000fce0008000f00 */
.L_x_191:
[----:B-1----:R1:W2:Y:S02]  /*8e50*/  SYNCS.PHASECHK.TRANS64.TRYWAIT P0, [R0+URZ], R3 ;  /* 0x00000003000075a7 */ /* 0x0022a400080011ff */
[----:B--2---:R-:W-:Y:S05]  /*8e60*/  @!P0 NANOSLEEP.SYNCS 0x989680 ;  /* 0x009896800000895d */ /* 0x004fea0003900000 */
[----:B------:R-:W2:Y:S02]  /*8e70*/  @!P0 SYNCS.PHASECHK.TRANS64 P0, [R0+URZ], R3 ;  /* 0x00000003000085a7 */ /* 0x000ea400080010ff */
[----:B--2---:R-:W-:Y:S05]  /*8e80*/  @!P0 BRA `(.L_x_191) ;  /* 0xfffffffc00f08947 */ /* 0x004fea000383ffff */
[----:B------:R-:W-:Y:S05]  /*8e90*/  BRA `(.L_x_192) ;  /* 0xffffffa800c07947 */ /* 0x000fea000383ffff */
.L_x_72:
[----:B------:R-:W-:-:S07]  /*8ea0*/  MOV R0, UR5 ;  /* 0x0000000500007c02 */ /* 0x000fce0008000f00 */
.L_x_193:
[----:B-1----:R1:W2:Y:S02]  /*8eb0*/  SYNCS.PHASECHK.TRANS64.TRYWAIT P0, [R0+URZ], R3 ;  /* 0x00000003000075a7 */ /* 0x0022a400080011ff */
[----:B--2---:R-:W-:Y:S05]  /*8ec0*/  @!P0 NANOSLEEP.SYNCS 0x989680 ;  /* 0x009896800000895d */ /* 0x004fea0003900000 */
[----:B------:R-:W2:Y:S02]  /*8ed0*/  @!P0 SYNCS.PHASECHK.TRANS64 P0, [R0+URZ], R3 ;  /* 0x00000003000085a7 */ /* 0x000ea400080010ff */
[----:B--2---:R-:W-:Y:S05]  /*8ee0*/  @!P0 BRA `(.L_x_193) ;  /* 0xfffffffc00f08947 */ /* 0x004fea000383ffff */
[----:B------:R-:W-:Y:S05]  /*8ef0*/  BRA `(.L_x_194) ;  /* 0xffffffa800cc7947 */ /* 0x000fea000383ffff */
.L_x_73:
[----:B------:R-:W-:-:S07]  /*8f00*/  MOV R0, UR5 ;  /* 0x0000000500007c02 */ /* 0x000fce0008000f00 */
.L_x_195:
[----:B-1----:R1:W2:Y:S02]  /*8f10*/  SYNCS.PHASECHK.TRANS64.TRYWAIT P0, [R0+URZ], R3 ;  /* 0x00000003000075a7 */ /* 0x0022a400080011ff */
[----:B--2---:R-:W-:Y:S05]  /*8f20*/  @!P0 NANOSLEEP.SYNCS 0x989680 ;  /* 0x009896800000895d */ /* 0x004fea0003900000 */
[----:B------:R-:W2:Y:S02]  /*8f30*/  @!P0 SYNCS.PHASECHK.TRANS64 P0, [R0+URZ], R3 ;  /* 0x00000003000085a7 */ /* 0x000ea400080010ff */
[----:B--2---:R-:W-:Y:S05]  /*8f40*/  @!P0 BRA `(.L_x_195) ;  /* 0xfffffffc00f08947 */ /* 0x004fea000383ffff */
[----:B------:R-:W-:Y:S05]  /*8f50*/  BRA `(.L_x_196) ;  /* 0xffffffa800d87947 */ /* 0x000fea000383ffff */
.L_x_74:
[----:B------:R-:W-:-:S07]  /*8f60*/  MOV R0, UR5 ;  /* 0x0000000500007c02 */ /* 0x000fce0008000f00 */
.L_x_197:
[----:B-1----:R1:W2:Y:S02]  /*8f70*/  SYNCS.PHASECHK.TRANS64.TRYWAIT P0, [R0+URZ], R3 ;  /* 0x00000003000075a7 */ /* 0x0022a400080011ff */
[----:B--2---:R-:W-:Y:S05]  /*8f80*/  @!P0 NANOSLEEP.SYNCS 0x989680 ;  /* 0x009896800000895d */ /* 0x004fea0003900000 */
[----:B------:R-:W2:Y:S02]  /*8f90*/  @!P0 SYNCS.PHASECHK.TRANS64 P0, [R0+URZ], R3 ;  /* 0x00000003000085a7 */ /* 0x000ea400080010ff */
[----:B--2---:R-:W-:Y:S05]  /*8fa0*/  @!P0 BRA `(.L_x_197) ;  /* 0xfffffffc00f08947 */ /* 0x004fea000383ffff */
[----:B------:R-:W-:Y:S05]  /*8fb0*/  BRA `(.L_x_198) ;  /* 0xffffffa800e47947 */ /* 0x000fea000383ffff */
.L_x_75:
[----:B------:R-:W-:-:S07]  /*8fc0*/  MOV R0, UR5 ;  /* 0x0000000500007c02 */ /* 0x000fce0008000f00 */
.L_x_199:
[----:B-1----:R1:W2:Y:S02]  /*8fd0*/  SYNCS.PHASECHK.TRANS64.TRYWAIT P0, [R0+URZ], R3 ;  /* 0x00000003000075a7 */ /* 0x0022a400080011ff */
[----:B--2---:R-:W-:Y:S05]  /*8fe0*/  @!P0 NANOSLEEP.SYNCS 0x989680 ;  /* 0x009896800000895d */ /* 0x004fea0003900000 */
[----:B------:R-:W2:Y:S02]  /*8ff0*/  @!P0 SYNCS.PHASECHK.TRANS64 P0, [R0+URZ], R3 ;  /* 0x00000003000085a7 */ /* 0x000ea400080010ff */
[----:B--2---:R-:W-:Y:S05]  /*9000*/  @!P0 BRA `(.L_x_199) ;  /* 0xfffffffc00f08947 */ /* 0x004fea000383ffff */
[----:B------:R-:W-:Y:S05]  /*9010*/  BRA `(.L_x_200) ;  /* 0xffffffa800f07947 */ /* 0x000fea000383ffff */
.L_x_76:
[----:B------:R-:W-:-:S07]  /*9020*/  MOV R0, UR5 ;  /* 0x0000000500007c02 */ /* 0x000fce0008000f00 */
.L_x_201:
[----:B-1----:R1:W2:Y:S02]  /*9030*/  SYNCS.PHASECHK.TRANS64.TRYWAIT P0, [R0+URZ], R3 ;  /* 0x00000003000075a7 */ /* 0x0022a400080011ff */
[----:B--2---:R-:W-:Y:S05]  /*9040*/  @!P0 NANOSLEEP.SYNCS 0x989680 ;  /* 0x009896800000895d */ /* 0x004fea0003900000 */
[----:B------:R-:W2:Y:S02]  /*9050*/  @!P0 SYNCS.PHASECHK.TRANS64 P0, [R0+URZ], R3 ;  /* 0x00000003000085a7 */ /* 0x000ea400080010ff */
[----:B--2---:R-:W-:Y:S05]  /*9060*/  @!P0 BRA `(.L_x_201) ;  /* 0xfffffffc00f08947 */ /* 0x004fea000383ffff */
[----:B------:R-:W-:Y:S05]  /*9070*/  BRA `(.L_x_202) ;  /* 0xffffffa800fc7947 */ /* 0x000fea000383ffff */
.L_x_79:
[----:B-1----:R1:W2:Y:S02]  /*9080*/  SYNCS.PHASECHK.TRANS64.TRYWAIT P0, [R2+URZ+0x2a0], R4 ;  /* 0x0002a004020075a7 */ /* 0x0022a400080011ff */
[----:B--2---:R-:W-:Y:S05]  /*9090*/  @!P0 NANOSLEEP.SYNCS 0x989680 ;  /* 0x009896800000895d */ /* 0x004fea0003900000 */
[----:B------:R-:W2:Y:S02]  /*90a0*/  @!P0 SYNCS.PHASECHK.TRANS64 P0, [R2+URZ+0x2a0], R4 ;  /* 0x0002a004020085a7 */ /* 0x000ea400080010ff */
[----:B--2---:R-:W-:Y:S05]  /*90b0*/  @!P0 BRA `(.L_x_79) ;  /* 0xfffffffc00f08947 */ /* 0x004fea000383ffff */
[----:B------:R-:W-:Y:S05]  /*90c0*/  BRA `(.L_x_203) ;  /* 0xffffffac00587947 */ /* 0x000fea000383ffff */
.L_x_80:
[----:B------:R-:W-:-:S07]  /*90d0*/  MOV R2, UR4 ;  /* 0x0000000400027c02 */ /* 0x000fce0008000f00 */
.L_x_204:
[----:B-1----:R1:W2:Y:S02]  /*90e0*/  SYNCS.PHASECHK.TRANS64.TRYWAIT P0, [R2+URZ+0x250], R5 ;  /* 0x00025005020075a7 */ /* 0x0022a400080011ff */
[----:B--2---:R-:W-:Y:S05]  /*90f0*/  @!P0 NANOSLEEP.SYNCS 0x989680 ;  /* 0x009896800000895d */ /* 0x004fea0003900000 */
[----:B------:R-:W2:Y:S02]  /*9100*/  @!P0 SYNCS.PHASECHK.TRANS64 P0, [R2+URZ+0x250], R5 ;  /* 0x00025005020085a7 */ /* 0x000ea400080010ff */
[----:B--2---:R-:W-:Y:S05]  /*9110*/  @!P0 BRA `(.L_x_204) ;  /* 0xfffffffc00f08947 */ /* 0x004fea000383ffff */
[----:B------:R-:W-:Y:S05]  /*9120*/  BRA `(.L_x_205) ;  /* 0xffffffac00687947 */ /* 0x000fea000383ffff */
.L_x_81:
[----:B-1----:R1:W2:Y:S02]  /*9130*/  SYNCS.PHASECHK.TRANS64.TRYWAIT P1, [R2+URZ+0x240], R4 ;  /* 0x00024004020075a7 */ /* 0x0022a400080211ff */
[----:B--2---:R-:W-:Y:S05]  /*9140*/  @!P1 NANOSLEEP.SYNCS 0x989680 ;  /* 0x009896800000995d */ /* 0x004fea0003900000 */
[----:B------:R-:W2:Y:S02]  /*9150*/  @!P1 SYNCS.PHASECHK.TRANS64 P1, [R2+URZ+0x240], R4 ;  /* 0x00024004020095a7 */ /* 0x000ea400080210ff */
[----:B--2---:R-:W-:Y:S05]  /*9160*/  @!P1 BRA `(.L_x_81) ;  /* 0xfffffffc00f09947 */ /* 0x004fea000383ffff */
[----:B------:R-:W-:Y:S05]  /*9170*/  BRA `(.L_x_206) ;  /* 0xffffffac00987947 */ /* 0x000fea000383ffff */
.L_x_84:
[----:B------:R-:W-:-:S07]  /*9180*/  MOV R0, UR4 ;  /* 0x0000000400007c02 */ /* 0x000fce0008000f00 */
.L_x_207:
[----:B-1----:R1:W2:Y:S02]  /*9190*/  SYNCS.PHASECHK.TRANS64.TRYWAIT P0, [R0+URZ+0x250], R2 ;  /* 0x00025002000075a7 */ /* 0x0022a400080011ff */
[----:B--2---:R-:W-:Y:S05]  /*91a0*/  @!P0 NANOSLEEP.SYNCS 0x989680 ;  /* 0x009896800000895d */ /* 0x004fea0003900000 */
[----:B------:R-:W2:Y:S02]  /*91b0*/  @!P0 SYNCS.PHASECHK.TRANS64 P0, [R0+URZ+0x250], R2 ;  /* 0x00025002000085a7 */ /* 0x000ea400080010ff */
[----:B--2---:R-:W-:Y:S05]  /*91c0*/  @!P0 BRA `(.L_x_207) ;  /* 0xfffffffc00f08947 */ /* 0x004fea000383ffff */
[----:B------:R-:W-:Y:S05]  /*91d0*/  BRA `(.L_x_83) ;  /* 0xffffffac00ec7947 */ /* 0x000fea000383ffff */
.L_x_91:
[----:B-1----:R1:W2:Y:S02]  /*91e0*/  SYNCS.PHASECHK.TRANS64.TRYWAIT P1, [R0+URZ+0x240], R2 ;  /* 0x00024002000075a7 */ /* 0x0022a400080211ff */
[----:B--2---:R-:W-:Y:S05]  /*91f0*/  @!P1 NANOSLEEP.SYNCS 0x989680 ;  /* 0x009896800000995d */ /* 0x004fea0003900000 */
[----:B------:R-:W2:Y:S02]  /*9200*/  @!P1 SYNCS.PHASECHK.TRANS64 P1, [R0+URZ+0x240], R2 ;  /* 0x00024002000095a7 */ /* 0x000ea400080210ff */
[----:B--2---:R-:W-:Y:S05]  /*9210*/  @!P1 BRA `(.L_x_91) ;  /* 0xfffffffc00f09947 */ /* 0x004fea000383ffff */
[----:B------:R-:W-:Y:S05]  /*9220*/  BRA `(.L_x_208) ;  /* 0xffffffb400487947 */ /* 0x000fea000383ffff */
.L_x_92:
[----:B------:R-:W-:-:S07]  /*9230*/  MOV R2, UR18 ;  /* 0x0000001200027c02 */ /* 0x000fce0008000f00 */
.L_x_209:
[----:B-1----:R1:W2:Y:S02]  /*9240*/  SYNCS.PHASECHK.TRANS64.TRYWAIT P0, [R2+URZ+0x280], R0 ;  /* 0x00028000020075a7 */ /* 0x0022a400080011ff */
[----:B--2---:R-:W-:Y:S05]  /*9250*/  @!P0 NANOSLEEP.SYNCS 0x989680 ;  /* 0x009896800000895d */ /* 0x004fea0003900000 */
[----:B------:R-:W2:Y:S02]  /*9260*/  @!P0 SYNCS.PHASECHK.TRANS64 P0, [R2+URZ+0x280], R0 ;  /* 0x00028000020085a7 */ /* 0x000ea400080010ff */
[----:B--2---:R-:W-:Y:S05]  /*9270*/  @!P0 BRA `(.L_x_209) ;  /* 0xfffffffc00f08947 */ /* 0x004fea000383ffff */
[----:B------:R-:W-:Y:S05]  /*9280*/  BRA `(.L_x_210) ;  /* 0xffffffb4007c7947 */ /* 0x000fea000383ffff */
.L_x_95:
[----:B------:R-:W-:Y:S07]  /*9290*/  MOV R0, UR6 ;  /* 0x0000000600007c02 */ /* 0x000fee0008000f00 */
.L_x_211:
[----:B-1----:R1:W2:Y:S02]  /*92a0*/  SYNCS.PHASECHK.TRANS64.TRYWAIT P0, [R0+URZ], R2 ;  /* 0x00000002000075a7 */ /* 0x0022a400080011ff */
[----:B--2---:R-:W-:Y:S05]  /*92b0*/  @!P0 NANOSLEEP.SYNCS 0x989680 ;  /* 0x009896800000895d */ /* 0x004fea0003900000 */
[----:B------:R-:W2:Y:S02]  /*92c0*/  @!P0 SYNCS.PHASECHK.TRANS64 P0, [R0+URZ], R2 ;  /* 0x00000002000085a7 */ /* 0x000ea400080010ff */
[----:B--2---:R-:W-:Y:S05]  /*92d0*/  @!P0 BRA `(.L_x_211) ;  /* 0xfffffffc00f08947 */ /* 0x004fea000383ffff */
[----:B------:R-:W-:Y:S05]  /*92e0*/  BRA `(.L_x_94) ;  /* 0xffffffb4009c7947 */ /* 0x000fea000383ffff */
.L_x_98:
[----:B------:R-:W-:-:S07]  /*92f0*/  MOV R0, UR4 ;  /* 0x0000000400007c02 */ /* 0x000fce0008000f00 */
.L_x_212:
[----:B--2---:R2:W4:Y:S02]  /*9300*/  SYNCS.PHASECHK.TRANS64.TRYWAIT P0, [R0+URZ], R2 ;  /* 0x00000002000075a7 */ /* 0x00452400080011ff */
[----:B----4-:R-:W-:Y:S05]  /*9310*/  @!P0 NANOSLEEP.SYNCS 0x989680 ;  /* 0x009896800000895d */ /* 0x010fea0003900000 */
[----:B------:R-:W4:Y:S02]  /*9320*/  @!P0 SYNCS.PHASECHK.TRANS64 P0, [R0+URZ], R2 ;  /* 0x00000002000085a7 */ /* 0x000f2400080010ff */
[----:B----4-:R-:W-:Y:S05]  /*9330*/  @!P0 BRA `(.L_x_212) ;  /* 0xfffffffc00f08947 */ /* 0x010fea000383ffff */
[----:B------:R-:W-:Y:S05]  /*9340*/  BRA `(.L_x_213) ;  /* 0xffffffb8003c7947 */ /* 0x000fea000383ffff */
.L_x_99:
[----:B------:R-:W-:-:S07]  /*9350*/  MOV R0, UR5 ;  /* 0x0000000500007c02 */ /* 0x000fce0008000f00 */
.L_x_214:
[----:B-1----:R1:W2:Y:S02]  /*9360*/  SYNCS.PHASECHK.TRANS64.TRYWAIT P0, [R0+URZ], R3 ;  /* 0x00000003000075a7 */ /* 0x0022a400080011ff */
[----:B--2---:R-:W-:Y:S05]  /*9370*/  @!P0 NANOSLEEP.SYNCS 0x989680 ;  /* 0x009896800000895d */ /* 0x004fea0003900000 */
[----:B------:R-:W2:Y:S02]  /*9380*/  @!P0 SYNCS.PHASECHK.TRANS64 P0, [R0+URZ], R3 ;  /* 0x00000003000085a7 */ /* 0x000ea400080010ff */
[----:B--2---:R-:W-:Y:S05]  /*9390*/  @!P0 BRA `(.L_x_214) ;  /* 0xfffffffc00f08947 */ /* 0x004fea000383ffff */
[----:B------:R-:W-:Y:S05]  /*93a0*/  BRA `(.L_x_215) ;  /* 0xffffffb800487947 */ /* 0x000fea000383ffff */
.L_x_100:
[----:B------:R-:W-:-:S07]  /*93b0*/  MOV R0, UR5 ;  /* 0x0000000500007c02 */ /* 0x000fce0008000f00 */
.L_x_216:
[----:B-1----:R1:W2:Y:S02]  /*93c0*/  SYNCS.PHASECHK.TRANS64.TRYWAIT P0, [R0+URZ], R3 ;  /* 0x00000003000075a7 */ /* 0x0022a400080011ff */
[----:B--2---:R-:W-:Y:S05]  /*93d0*/  @!P0 NANOSLEEP.SYNCS 0x989680 ;  /* 0x009896800000895d */ /* 0x004fea0003900000 */
[----:B------:R-:W2:Y:S02]  /*93e0*/  @!P0 SYNCS.PHASECHK.TRANS64 P0, [R0+URZ], R3 ;  /* 0x00000003000085a7 */ /* 0x000ea400080010ff */
[----:B--2---:R-:W-:Y:S05]  /*93f0*/  @!P0 BRA `(.L_x_216) ;  /* 0xfffffffc00f08947 */ /* 0x004fea000383ffff */
[----:B------:R-:W-:Y:S05]  /*9400*/  BRA `(.L_x_217) ;  /* 0xffffffb800547947 */ /* 0x000fea000383ffff */
.L_x_101:
[----:B-1----:R-:W-:-:S07]  /*9410*/  MOV R0, UR4 ;  /* 0x0000000400007c02 */ /* 0x002fce0008000f00 */
.L_x_218:
[----:B-1----:R1:W2:Y:S02]  /*9420*/  SYNCS.PHASECHK.TRANS64.TRYWAIT P0, [R0+URZ], R2 ;  /* 0x00000002000075a7 */ /* 0x0022a400080011ff */
[----:B--2---:R-:W-:Y:S05]  /*9430*/  @!P0 NANOSLEEP.SYNCS 0x989680 ;  /* 0x009896800000895d */ /* 0x004fea0003900000 */
[----:B------:R-:W2:Y:S02]  /*9440*/  @!P0 SYNCS.PHASECHK.TRANS64 P0, [R0+URZ], R2 ;  /* 0x00000002000085a7 */ /* 0x000ea400080010ff */
[----:B--2---:R-:W-:Y:S05]  /*9450*/  @!P0 BRA `(.L_x_218) ;  /* 0xfffffffc00f08947 */ /* 0x004fea000383ffff */
[----:B------:R-:W-:Y:S05]  /*9460*/  BRA `(.L_x_219) ;  /* 0xffffffb800607947 */ /* 0x000fea000383ffff */
.L_x_106:
[----:B--2---:R2:W3:Y:S02]  /*9470*/  SYNCS.PHASECHK.TRANS64.TRYWAIT P0, [R7+URZ+0x240], R0 ;  /* 0x00024000070075a7 */ /* 0x0044e400080011ff */
[----:B---3--:R-:W-:Y:S05]  /*9480*/  @!P0 NANOSLEEP.SYNCS 0x989680 ;  /* 0x009896800000895d */ /* 0x008fea0003900000 */
[----:B------:R-:W3:Y:S02]  /*9490*/  @!P0 SYNCS.PHASECHK.TRANS64 P0, [R7+URZ+0x240], R0 ;  /* 0x00024000070085a7 */ /* 0x000ee400080010ff */
[----:B---3--:R-:W-:Y:S05]  /*94a0*/  @!P0 BRA `(.L_x_106) ;  /* 0xfffffffc00f08947 */ /* 0x008fea000383ffff */
[----:B------:R-:W-:Y:S05]  /*94b0*/  BRA `(.L_x_220) ;  /* 0xffffffbc00747947 */ /* 0x000fea000383ffff */
.L_x_109:
[----:B-1----:R-:W-:Y:S07]  /*94c0*/  MOV R0, UR17 ;  /* 0x0000001100007c02 */ /* 0x002fee0008000f00 */
.L_x_221:
[----:B-1----:R1:W2:Y:S02]  /*94d0*/  SYNCS.PHASECHK.TRANS64.TRYWAIT P2, [R0+URZ+0x238], R7 ;  /* 0x00023807000075a7 */ /* 0x0022a400080411ff */
[----:B--2---:R-:W-:Y:S05]  /*94e0*/  @!P2 NANOSLEEP.SYNCS 0x989680 ;  /* 0x009896800000a95d */ /* 0x004fea0003900000 */
[----:B------:R-:W2:Y:S02]  /*94f0*/  @!P2 SYNCS.PHASECHK.TRANS64 P2, [R0+URZ+0x238], R7 ;  /* 0x000238070000a5a7 */ /* 0x000ea400080410ff */
[----:B--2---:R-:W-:Y:S05]  /*9500*/  @!P2 BRA `(.L_x_221) ;  /* 0xfffffffc00f0a947 */ /* 0x004fea000383ffff */
[----:B------:R-:W-:Y:S05]  /*9510*/  BRA `(.L_x_108) ;  /* 0xffffffc000d47947 */ /* 0x000fea000383ffff */
.L_x_112:
[----:B-1----:R-:W-:Y:S07]  /*9520*/  MOV R0, UR17 ;  /* 0x0000001100007c02 */ /* 0x002fee0008000f00 */
.L_x_222:
[----:B-1----:R1:W2:Y:S02]  /*9530*/  SYNCS.PHASECHK.TRANS64.TRYWAIT P0, [R0+URZ+0x228], R6 ;  /* 0x00022806000075a7 */ /* 0x0022a400080011ff */
[----:B--2---:R-:W-:Y:S05]  /*9540*/  @!P0 NANOSLEEP.SYNCS 0x989680 ;  /* 0x009896800000895d */ /* 0x004fea0003900000 */
[----:B------:R-:W2:Y:S02]  /*9550*/  @!P0 SYNCS.PHASECHK.TRANS64 P0, [R0+URZ+0x228], R6 ;  /* 0x00022806000085a7 */ /* 0x000ea400080010ff */
[----:B--2---:R-:W-:Y:S05]  /*9560*/  @!P0 BRA `(.L_x_222) ;  /* 0xfffffffc00f08947 */ /* 0x004fea000383ffff */
[----:B------:R-:W-:Y:S05]  /*9570*/  BRA `(.L_x_223) ;  /* 0xffffffc400247947 */ /* 0x000fea000383ffff */
.L_x_115:
[----:B---3--:R3:W4:Y:S02]  /*9580*/  SYNCS.PHASECHK.TRANS64.TRYWAIT P0, [R3+URZ+0x240], R0 ;  /* 0x00024000030075a7 */ /* 0x00872400080011ff */
[----:B----4-:R-:W-:Y:S05]  /*9590*/  @!P0 NANOSLEEP.SYNCS 0x989680 ;  /* 0x009896800000895d */ /* 0x010fea0003900000 */
[----:B------:R-:W4:Y:S02]  /*95a0*/  @!P0 SYNCS.PHASECHK.TRANS64 P0, [R3+URZ+0x240], R0 ;  /* 0x00024000030085a7 */ /* 0x000f2400080010ff */
[----:B----4-:R-:W-:Y:S05]  /*95b0*/  @!P0 BRA `(.L_x_115) ;  /* 0xfffffffc00f08947 */ /* 0x010fea000383ffff */
[----:B------:R-:W-:Y:S05]  /*95c0*/  BRA `(.L_x_224) ;  /* 0xffffffc800647947 */ /* 0x000fea000383ffff */
.L_x_126:
[----:B-1----:R-:W-:Y:S04]  /*95d0*/  MOV R0, UR44 ;  /* 0x0000002c00007c02 */ /* 0x002fe80008000f00 */
[----:B------:R1:W2:Y:S03]  /*95e0*/  SYNCS.PHASECHK.TRANS64.TRYWAIT P1, [R0+URZ+0x220], R3 ;  /* 0x00022003000075a7 */ /* 0x0002a600080211ff */
[----:B--2---:R-:W-:Y:S05]  /*95f0*/  @!P1 NANOSLEEP.SYNCS 0x989680 ;  /* 0x009896800000995d */ /* 0x004fea0003900000 */
[----:B------:R-:W2:Y:S02]  /*9600*/  @!P1 SYNCS.PHASECHK.TRANS64 P1, [R0+URZ+0x220], R3 ;  /* 0x00022003000095a7 */ /* 0x000ea400080210ff */
[----:B--2---:R-:W-:Y:S05]  /*9610*/  @!P1 BRA `(.L_x_126) ;  /* 0xfffffffc00ec9947 */ /* 0x004fea000383ffff */
[----:B------:R-:W-:Y:S05]  /*9620*/  BRA `(.L_x_125) ;  /* 0xffffffd400bc7947 */ /* 0x000fea000383ffff */
.L_x_128:
[----:B------:R1:W1:Y:S02]  /*9630*/  SYNCS.PHASECHK.TRANS64.TRYWAIT P1, [R22+URZ+0x260], R4 ;  /* 0x00026004160075a7 */ /* 0x00026400080211ff */
[----:B-1----:R-:W-:Y:S05]  /*9640*/  @!P1 NANOSLEEP.SYNCS 0x989680 ;  /* 0x009896800000995d */ /* 0x002fea0003900000 */
[----:B------:R-:W1:Y:S02]  /*9650*/  @!P1 SYNCS.PHASECHK.TRANS64 P1, [R22+URZ+0x260], R4 ;  /* 0x00026004160095a7 */ /* 0x000e6400080210ff */
[----:B-1----:R-:W-:Y:S05]  /*9660*/  @!P1 BRA `(.L_x_128) ;  /* 0xfffffffc00f09947 */ /* 0x002fea000383ffff */
[----:B------:R-:W-:Y:S05]  /*9670*/  BRA `(.L_x_127) ;  /* 0xffffffd800007947 */ /* 0x000fea000383ffff */
        .weak           $__internal_0_$__cuda_sm10x_tcgen05_guardrail_trap_col_being_dealloced_not_returned_by_alloc
        .type           $__internal_0_$__cuda_sm10x_tcgen05_guardrail_trap_col_being_dealloced_not_returned_by_alloc,@function
        .size           $__internal_0_$__cuda_sm10x_tcgen05_guardrail_trap_col_being_dealloced_not_returned_by_alloc,($__internal_1_$__cuda_sm10x_tcgen05_guardrail_trap_phase_invalid_during_alloc - $__internal_0_$__cuda_sm10x_tcgen05_guardrail_trap_col_being_dealloced_not_returned_by_alloc)
$__internal_0_$__cuda_sm10x_tcgen05_guardrail_trap_col_being_dealloced_not_returned_by_alloc:
[----:B------:R-:W-:Y:S05]  /*9680*/  BPT.TRAP 0x1 ;  /* 0x000000040000795c */ /* 0x000fea0000300000 */
[----:B------:R-:W-:-:S04]  /*9690*/  HFMA2 R3, -RZ, RZ, 0, 0 ;  /* 0x00000000ff037431 */ /* 0x000fc800000001ff */
[----:B------:R-:W-:Y:S05]  /*96a0*/  RET.REL.NODEC R2 `(_ZN7cutlass13device_kernelINS_4gemm6kernel13GemmUniversalIN4cute5tupleIJiiiiEEENS1_10collective13CollectiveMmaINS1_35MainloopSm100TmaUmmaWarpSpecializedILi34ELi2ELi4ENS5_IJNS4_1CILi1EEENSA_ILi2EEESB_EEEEENS5_IJNSA_ILi128EEENSA_ILi64EEENSA_ILi32EEEEEENS_12float_e5m2_tENS5_IJlSB_lEEESJ_SK_NS4_8TiledMMAINS4_8MMA_AtomIJNS4_10MMA_TraitsINS4_19SM100_MMA_F8F6F4_SSEJSJ_SJ_fSF_SG_NS4_17integral_constantINS4_4UMMA5MajorELSR_0EEESS_NSP_INSQ_7ScaleInELST_0EEESU_EEEEEENS4_6LayoutINS5_IJSB_SB_SB_EEENS5_IJNSA_ILi0EEESZ_SZ_EEEEENS5_IJNS4_10UnderscoreES12_S12_EEEEENS4_23SM90_TMA_LOAD_MULTICASTENS4_14ComposedLayoutINS4_7SwizzleILi1ELi4ELi3EEENS4_18smem_ptr_flag_bitsILi8EEENSX_INS5_IJNSA_ILi8EEESH_EEENS5_IJSH_SB_EEEEEEEvNS4_8identityENS4_13SM90_TMA_LOADES1F_vS1G_EENS_8epilogue10collective18CollectiveEpilogueINS1J_23Sm100TmaWarpSpecializedILi1ELi1ELi64ELb0ELb0EEEJSI_NS5_IJNSX_ISF_SB_EENSX_ISG_SB_EEEEESJ_SK_SJ_SK_NS1J_6fusion15FusionCallbacksIS1N_NS1R_17LinearCombinationISJ_fSJ_fLNS_15FloatRoundStyleE2EEESI_S1Q_JEEENS4_5SM1004TMEM4LOAD26SM100_TMEM_LOAD_32dp32b64xES1H_NS16_INS17_ILi2ELi4ELi3EEES1A_NSX_INS5_IJS1B_SG_EEENS5_IJSG_SB_EEEEEEENS4_39AutoVectorizingCopyWithAssumedAlignmentILi128EEENS4_14SM90_TMA_STOREES25_S27_S27_EEEvvEEEEvNT_6ParamsE) ;  /* 0xffffff6802547950 */ /* 0x000fea0003c3ffff */
        .weak           $__internal_1_$__cuda_sm10x_tcgen05_guardrail_trap_phase_invalid_during_alloc
        .type           $__internal_1_$__cuda_sm10x_tcgen05_guardrail_trap_phase_invalid_during_alloc,@function
        .size           $__internal_1_$__cuda_sm10x_tcgen05_guardrail_trap_phase_invalid_during_alloc,($__internal_2_$__cuda_sm10x_tcgen05_guardrail_trap_unallocated_columns_being_dealloced - $__internal_1_$__cuda_sm10x_tcgen05_guardrail_trap_phase_invalid_during_alloc)
$__internal_1_$__cuda_sm10x_tcgen05_guardrail_trap_phase_invalid_during_alloc:
[----:B------:R-:W-:Y:S05]  /*96b0*/  BPT.TRAP 0x1 ;  /* 0x000000040000795c */ /* 0x000fea0000300000 */
[----:B------:R-:W-:-:S04]  /*96c0*/  MOV R5, 0x0 ;  /* 0x0000000000057802 */ /* 0x000fc80000000f00 */
[----:B------:R-:W-:Y:S05]  /*96d0*/  RET.REL.NODEC R4 `(_ZN7cutlass13device_kernelINS_4gemm6kernel13GemmUniversalIN4cute5tupleIJiiiiEEENS1_10collective13CollectiveMmaINS1_35MainloopSm100TmaUmmaWarpSpecializedILi34ELi2ELi4ENS5_IJNS4_1CILi1EEENSA_ILi2EEESB_EEEEENS5_IJNSA_ILi128EEENSA_ILi64EEENSA_ILi32EEEEEENS_12float_e5m2_tENS5_IJlSB_lEEESJ_SK_NS4_8TiledMMAINS4_8MMA_AtomIJNS4_10MMA_TraitsINS4_19SM100_MMA_F8F6F4_SSEJSJ_SJ_fSF_SG_NS4_17integral_constantINS4_4UMMA5MajorELSR_0EEESS_NSP_INSQ_7ScaleInELST_0EEESU_EEEEEENS4_6LayoutINS5_IJSB_SB_SB_EEENS5_IJNSA_ILi0EEESZ_SZ_EEEEENS5_IJNS4_10UnderscoreES12_S12_EEEEENS4_23SM90_TMA_LOAD_MULTICASTENS4_14ComposedLayoutINS4_7SwizzleILi1ELi4ELi3EEENS4_18smem_ptr_flag_bitsILi8EEENSX_INS5_IJNSA_ILi8EEESH_EEENS5_IJSH_SB_EEEEEEEvNS4_8identityENS4_13SM90_TMA_LOADES1F_vS1G_EENS_8epilogue10collective18CollectiveEpilogueINS1J_23Sm100TmaWarpSpecializedILi1ELi1ELi64ELb0ELb0EEEJSI_NS5_IJNSX_ISF_SB_EENSX_ISG_SB_EEEEESJ_SK_SJ_SK_NS1J_6fusion15FusionCallbacksIS1N_NS1R_17LinearCombinationISJ_fSJ_fLNS_15FloatRoundStyleE2EEESI_S1Q_JEEENS4_5SM1004TMEM4LOAD26SM100_TMEM_LOAD_32dp32b64xES1H_NS16_INS17_ILi2ELi4ELi3EEES1A_NSX_INS5_IJS1B_SG_EEENS5_IJSG_SB_EEEEEEENS4_39AutoVectorizingCopyWithAssumedAlignmentILi128EEENS4_14SM90_TMA_STOREES25_S27_S27_EEEvvEEEEvNT_6ParamsE) ;  /* 0xffffff6804487950 */ /* 0x000fea0003c3ffff */
        .weak           $__internal_2_$__cuda_sm10x_tcgen05_guardrail_trap_unallocated_columns_being_dealloced
        .type           $__internal_2_$__cuda_sm10x_tcgen05_guardrail_trap_unallocated_columns_being_dealloced,@function
        .size           $__internal_2_$__cuda_sm10x_tcgen05_guardrail_trap_unallocated_columns_being_dealloced,(.L_x_226 - $__internal_2_$__cuda_sm10x_tcgen05_guardrail_trap_unallocated_columns_being_dealloced)
$__internal_2_$__cuda_sm10x_tcgen05_guardrail_trap_unallocated_columns_being_dealloced:
[----:B------:R-:W-:Y:S05]  /*96e0*/  BPT.TRAP 0x1 ;  /* 0x000000040000795c */ /* 0x000fea0000300000 */
[----:B------:R-:W-:-:S04]  /*96f0*/  HFMA2 R3, -RZ, RZ, 0, 0 ;  /* 0x00000000ff037431 */ /* 0x000fc800000001ff */
[----:B------:R-:W-:Y:S05]  /*9700*/  RET.REL.NODEC R2 `(_ZN7cutlass13device_kernelINS_4gemm6kernel13GemmUniversalIN4cute5tupleIJiiiiEEENS1_10collective13CollectiveMmaINS1_35MainloopSm100TmaUmmaWarpSpecializedILi34ELi2ELi4ENS5_IJNS4_1CILi1EEENSA_ILi2EEESB_EEEEENS5_IJNSA_ILi128EEENSA_ILi64EEENSA_ILi32EEEEEENS_12float_e5m2_tENS5_IJlSB_lEEESJ_SK_NS4_8TiledMMAINS4_8MMA_AtomIJNS4_10MMA_TraitsINS4_19SM100_MMA_F8F6F4_SSEJSJ_SJ_fSF_SG_NS4_17integral_constantINS4_4UMMA5MajorELSR_0EEESS_NSP_INSQ_7ScaleInELST_0EEESU_EEEEEENS4_6LayoutINS5_IJSB_SB_SB_EEENS5_IJNSA_ILi0EEESZ_SZ_EEEEENS5_IJNS4_10UnderscoreES12_S12_EEEEENS4_23SM90_TMA_LOAD_MULTICASTENS4_14ComposedLayoutINS4_7SwizzleILi1ELi4ELi3EEENS4_18smem_ptr_flag_bitsILi8EEENSX_INS5_IJNSA_ILi8EEESH_EEENS5_IJSH_SB_EEEEEEEvNS4_8identityENS4_13SM90_TMA_LOADES1F_vS1G_EENS_8epilogue10collective18CollectiveEpilogueINS1J_23Sm100TmaWarpSpecializedILi1ELi1ELi64ELb0ELb0EEEJSI_NS5_IJNSX_ISF_SB_EENSX_ISG_SB_EEEEESJ_SK_SJ_SK_NS1J_6fusion15FusionCallbacksIS1N_NS1R_17LinearCombinationISJ_fSJ_fLNS_15FloatRoundStyleE2EEESI_S1Q_JEEENS4_5SM1004TMEM4LOAD26SM100_TMEM_LOAD_32dp32b64xES1H_NS16_INS17_ILi2ELi4ELi3EEES1A_NSX_INS5_IJS1B_SG_EEENS5_IJSG_SB_EEEEEEENS4_39AutoVectorizingCopyWithAssumedAlignmentILi128EEENS4_14SM90_TMA_STOREES25_S27_S27_EEEvvEEEEvNT_6ParamsE) ;  /* 0xffffff68023c7950 */ /* 0x000fea0003c3ffff */
.L_x_225:
[----:B------:R-:W-:-:S00]  /*9710*/  BRA `(.L_x_225) ;  /* 0xfffffffc00fc7947 */ /* 0x000fc0000383ffff */
[----:B------:R-:W-:-:S00]  /*9720*/  NOP ;  /* 0x0000000000007918 */ /* 0x000fc00000000000 */
        /* <DEDUP_REMOVED lines=13> */
.L_x_226:


//--------------------- .nv.global.init           --------------------------
	.section	.nv.global.init,"aw",@progbits
.nv.global.init:
	.type		$str$27,@object
	.size		$str$27,($str$28 - $str$27)
$str$27:
        /*0000*/ 	.byte	0x28, 0x61, 0x64, 0x64, 0x72, 0x65, 0x73, 0x73, 0x20, 0x26, 0x20, 0x6d, 0x61, 0x73, 0x6b, 0x29
        /*0010*/ 	.byte	0x20, 0x3d, 0x3d, 0x20, 0x30, 0x00
	.type		$str$28,@object
	.size		$str$28,($str$26 - $str$28)
$str$28:
        /*0016*/ 	.byte	0x2f, 0x74, 0x6d, 0x70, 0x2f, 0x63, 0x75, 0x74, 0x6c, 0x61, 0x73, 0x73, 0x5f, 0x73, 0x77, 0x65
        /*0026*/ 	.byte	0x65, 0x70, 0x5f, 0x73, 0x72, 0x63, 0x2f, 0x69, 0x6e, 0x63, 0x6c, 0x75, 0x64, 0x65, 0x2f, 0x63
        /*0036*/ 	.byte	0x75, 0x74, 0x65, 0x2f, 0x70, 0x6f, 0x69, 0x6e, 0x74, 0x65, 0x72, 0x5f, 0x66, 0x6c, 0x61, 0x67
        /*0046*/ 	.byte	0x67, 0x65, 0x64, 0x2e, 0x68, 0x70, 0x70, 0x00
	.type		$str$26,@object
	.size		$str$26,($str$25 - $str$26)
$str$26:
        /*004e*/ 	.byte	0x2f, 0x74, 0x6d, 0x70, 0x2f, 0x63, 0x75, 0x74, 0x6c, 0x61, 0x73, 0x73, 0x5f, 0x73, 0x77, 0x65
        /*005e*/ 	.byte	0x65, 0x70, 0x5f, 0x73, 0x72, 0x63, 0x2f, 0x69, 0x6e, 0x63, 0x6c, 0x75, 0x64, 0x65, 0x2f, 0x63
        /*006e*/ 	.byte	0x75, 0x74, 0x65, 0x2f, 0x61, 0x74, 0x6f, 0x6d, 0x2f, 0x63, 0x6f, 0x70, 0x79, 0x5f, 0x74, 0x72
        /*007e*/ 	.byte	0x61, 0x69, 0x74, 0x73, 0x5f, 0x73, 0x6d, 0x31, 0x30, 0x30, 0x2e, 0x68, 0x70, 0x70, 0x00
	.type		$str$25,@object
	.size		$str$25,(__unnamed_1 - $str$25)
$str$25:
        /*008d*/ 	.byte	0x28, 0x28, 0x75, 0x69, 0x6e, 0x74, 0x33, 0x32, 0x5f, 0x74, 0x28, 0x74, 0x68, 0x72, 0x65, 0x61
        /*009d*/ 	.byte	0x64, 0x49, 0x64, 0x78, 0x2e, 0x78, 0x29, 0x20, 0x2f, 0x20, 0x33, 0x32, 0x29, 0x20, 0x25, 0x20
        /*00ad*/ 	.byte	0x34, 0x29, 0x20, 0x3d, 0x3d, 0x20, 0x28, 0x28, 0x28, 0x74, 0x6d, 0x65, 0x6d, 0x5f, 0x61, 0x64
        /*00bd*/ 	.byte	0x64, 0x72, 0x20, 0x3e, 0x3e, 0x20, 0x31, 0x36, 0x29, 0x20, 0x2f, 0x20, 0x33, 0x32, 0x29, 0x20
        /*00cd*/ 	.byte	0x25, 0x20, 0x34, 0x29, 0x00
	.type		__unnamed_1,@object
	.size		__unnamed_1,(__unnamed_2 - __unnamed_1)
__unnamed_1:
        /*00d2*/ 	.byte	0x61, 0x75, 0x74, 0x6f, 0x20, 0x63, 0x75, 0x74, 0x65, 0x3a, 0x3a, 0x61, 0x73, 0x5f, 0x70, 0x6f
        /* <DEDUP_REMOVED lines=24> */
        /*0262*/ 	.byte	0x43, 0x3c, 0x38, 0x31, 0x39, 0x32, 0x3e, 0x3e, 0x3e, 0x3e, 0x5d, 0x00
	.type		__unnamed_2,@object
	.size		__unnamed_2,(.L_2 - __unnamed_2)
__unnamed_2:
        /* <DEDUP_REMOVED lines=42> */
        /*050e*/ 	.byte	0x3e, 0x3e, 0x3e, 0x3e, 0x5d, 0x00
.L_2:


//--------------------- .nv.shared._ZN7cutlass13device_kernelINS_4gemm6kernel13GemmUniversalIN4cute5tupleIJiiiiEEENS1_10collective13CollectiveMmaINS1_35MainloopSm100TmaUmmaWarpSpecializedILi34ELi2ELi4ENS5_IJNS4_1CILi1EEENSA_ILi2EEESB_EEEEENS5_IJNSA_ILi128EEENSA_ILi64EEENSA_ILi32EEEEEENS_12float_e5m2_tENS5_IJlSB_lEEESJ_SK_NS4_8TiledMMAINS4_8MMA_AtomIJNS4_10MMA_TraitsINS4_19SM100_MMA_F8F6F4_SSEJSJ_SJ_fSF_SG_NS4_17integral_constantINS4_4UMMA5MajorELSR_0EEESS_NSP_INSQ_7ScaleInELST_0EEESU_EEEEEENS4_6LayoutINS5_IJSB_SB_SB_EEENS5_IJNSA_ILi0EEESZ_SZ_EEEEENS5_IJNS4_10UnderscoreES12_S12_EEEEENS4_23SM90_TMA_LOAD_MULTICASTENS4_14ComposedLayoutINS4_7SwizzleILi1ELi4ELi3EEENS4_18smem_ptr_flag_bitsILi8EEENSX_INS5_IJNSA_ILi8EEESH_EEENS5_IJSH_SB_EEEEEEEvNS4_8identityENS4_13SM90_TMA_LOADES1F_vS1G_EENS_8epilogue10collective18CollectiveEpilogueINS1J_23Sm100TmaWarpSpecializedILi1ELi1ELi64ELb0ELb0EEEJSI_NS5_IJNSX_ISF_SB_EENSX_ISG_SB_EEEEESJ_SK_SJ_SK_NS1J_6fusion15FusionCallbacksIS1N_NS1R_17LinearCombinationISJ_fSJ_fLNS_15FloatRoundStyleE2EEESI_S1Q_JEEENS4_5SM1004TMEM4LOAD26SM100_TMEM_LOAD_32dp32b64xES1H_NS16_INS17_ILi2ELi4ELi3EEES1A_NSX_INS5_IJS1B_SG_EEENS5_IJSG_SB_EEEEEEENS4_39AutoVectorizingCopyWithAssumedAlignmentILi128EEENS4_14SM90_TMA_STOREES25_S27_S27_EEEvvEEEEvNT_6ParamsE --------------------------
	.section	.nv.shared._ZN7cutlass13device_kernelINS_4gemm6kernel13GemmUniversalIN4cute5tupleIJiiiiEEENS1_10collective13CollectiveMmaINS1_35MainloopSm100TmaUmmaWarpSpecializedILi34ELi2ELi4ENS5_IJNS4_1CILi1EEENSA_ILi2EEESB_EEEEENS5_IJNSA_ILi128EEENSA_ILi64EEENSA_ILi32EEEEEENS_12float_e5m2_tENS5_IJlSB_lEEESJ_SK_NS4_8TiledMMAINS4_8MMA_AtomIJNS4_10MMA_TraitsINS4_19SM100_MMA_F8F6F4_SSEJSJ_SJ_fSF_SG_NS4_17integral_constantINS4_4UMMA5MajorELSR_0EEESS_NSP_INSQ_7ScaleInELST_0EEESU_EEEEEENS4_6LayoutINS5_IJSB_SB_SB_EEENS5_IJNSA_ILi0EEESZ_SZ_EEEEENS5_IJNS4_10UnderscoreES12_S12_EEEEENS4_23SM90_TMA_LOAD_MULTICASTENS4_14ComposedLayoutINS4_7SwizzleILi1ELi4ELi3EEENS4_18smem_ptr_flag_bitsILi8EEENSX_INS5_IJNSA_ILi8EEESH_EEENS5_IJSH_SB_EEEEEEEvNS4_8identityENS4_13SM90_TMA_LOADES1F_vS1G_EENS_8epilogue10collective18CollectiveEpilogueINS1J_23Sm100TmaWarpSpecializedILi1ELi1ELi64ELb0ELb0EEEJSI_NS5_IJNSX_ISF_SB_EENSX_ISG_SB_EEEEESJ_SK_SJ_SK_NS1J_6fusion15FusionCallbacksIS1N_NS1R_17LinearCombinationISJ_fSJ_fLNS_15FloatRoundStyleE2EEESI_S1Q_JEEENS4_5SM1004TMEM4LOAD26SM100_TMEM_LOAD_32dp32b64xES1H_NS16_INS17_ILi2ELi4ELi3EEES1A_NSX_INS5_IJS1B_SG_EEENS5_IJSG_SB_EEEEEEENS4_39AutoVectorizingCopyWithAssumedAlignmentILi128EEENS4_14SM90_TMA_STOREES25_S27_S27_EEEvvEEEEvNT_6ParamsE,"aw",@nobits
	.sectionflags	@""
	.align	16
	.zero		1024


//--------------------- .nv.shared.reserved.0     --------------------------
	.section	.nv.shared.reserved.0,"aw",@nobits
	.weak		__nv_reservedSMEM_offset_0_alias
	.size		__nv_reservedSMEM_offset_0_alias, 0, 64
	.other		__nv_reservedSMEM_offset_0_alias,@"STO_CUDA_RESERVED_SHARED STV_DEFAULT"
__nv_reservedSMEM_offset_0_alias:
	.zero		0
.nv.shared.reserved.0:
	.zero		64
	.weak		__nv_reservedSMEM_tcgen05_partition
	.type		__nv_reservedSMEM_tcgen05_partition,@object
	.size		__nv_reservedSMEM_tcgen05_partition,(.L_0 - __nv_reservedSMEM_tcgen05_partition)
__nv_reservedSMEM_tcgen05_partition:
	.zero		32
.L_0:


//--------------------- .nv.global                --------------------------
	.section	.nv.global,"aw",@nobits
.nv.global:
	.type		_ZN39_INTERNAL_f4dbd153_4_k_cu_91cd5625_88944cute1_E,@object
	.size		_ZN39_INTERNAL_f4dbd153_4_k_cu_91cd5625_88944cute1_E,(_ZN39_INTERNAL_f4dbd153_4_k_cu_91cd5625_88944cuda3std3__45__cpo6cbeginE - _ZN39_INTERNAL_f4dbd153_4_k_cu_91cd5625_88944cute1_E)
_ZN39_INTERNAL_f4dbd153_4_k_cu_91cd5625_88944cute1_E:
	.zero		1
	.type		_ZN39_INTERNAL_f4dbd153_4_k_cu_91cd5625_88944cuda3std3__45__cpo6cbeginE,@object
	.size		_ZN39_INTERNAL_f4dbd153_4_k_cu_91cd5625_88944cuda3std3__45__cpo6cbeginE,(_ZN39_INTERNAL_f4dbd153_4_k_cu_91cd5625_88944cuda3std3__48in_placeE - _ZN39_INTERNAL_f4dbd153_4_k_cu_91cd5625_88944cuda3std3__45__cpo6cbeginE)
_ZN39_INTERNAL_f4dbd153_4_k_cu_91cd5625_88944cuda3std3__45__cpo6cbeginE:
	.zero		1
	.type		_ZN39_INTERNAL_f4dbd153_4_k_cu_91cd5625_88944cuda3std3__48in_placeE,@object
	.size		_ZN39_INTERNAL_f4dbd153_4_k_cu_91cd5625_88944cuda3std3__48in_placeE,(_ZN39_INTERNAL_f4dbd153_4_k_cu_91cd5625_88944cuda3std6ranges3__45__cpo9iter_moveE - _ZN39_INTERNAL_f4dbd153_4_k_cu_91cd5625_88944cuda3std3__48in_placeE)
_ZN39_INTERNAL_f4dbd153_4_k_cu_91cd5625_88944cuda3std3__48in_placeE:
	.zero		1
	.type		_ZN39_INTERNAL_f4dbd153_4_k_cu_91cd5625_88944cuda3std6ranges3__45__cpo9iter_moveE,@object
	.size		_ZN39_INTERNAL_f4dbd153_4_k_cu_91cd5625_88944cuda3std6ranges3__45__cpo9iter_moveE,(_ZN39_INTERNAL_f4dbd153_4_k_cu_91cd5625_88944cuda3std3__45__cpo5beginE - _ZN39_INTERNAL_f4dbd153_4_k_cu_91cd5625_88944cuda3std6ranges3__45__cpo9iter_moveE)
_ZN39_INTERNAL_f4dbd153_4_k_cu_91cd5625_88944cuda3std6ranges3__45__cpo9iter_moveE:
	.zero		1
	.type		_ZN39_INTERNAL_f4dbd153_4_k_cu_91cd5625_88944cuda3std3__45__cpo5beginE,@object
	.size		_ZN39_INTERNAL_f4dbd153_4_k_cu_91cd5625_88944cuda3std3__45__cpo5beginE,(_ZN39_INTERNAL_f4dbd153_4_k_cu_91cd5625_88944cuda3std3__441_GLOBAL__N__f4dbd153_4_k_cu_91cd5625_88946ignoreE - _ZN39_INTERNAL_f4dbd153_4_k_cu_91cd5625_88944cuda3std3__45__cpo5beginE)
_ZN39_INTERNAL_f4dbd153_4_k_cu_91cd5625_88944cuda3std3__45__cpo5beginE:
	.zero		1
	.type		_ZN39_INTERNAL_f4dbd153_4_k_cu_91cd5625_88944cuda3std3__441_GLOBAL__N__f4dbd153_4_k_cu_91cd5625_88946ignoreE,@object
	.size		_ZN39_INTERNAL_f4dbd153_4_k_cu_91cd5625_88944cuda3std3__441_GLOBAL__N__f4dbd153_4_k_cu_91cd5625_88946ignoreE,(_ZN39_INTERNAL_f4dbd153_4_k_cu_91cd5625_88944cute7productE - _ZN39_INTERNAL_f4dbd153_4_k_cu_91cd5625_88944cuda3std3__441_GLOBAL__N__f4dbd153_4_k_cu_91cd5625_88946ignoreE)
_ZN39_INTERNAL_f4dbd153_4_k_cu_91cd5625_88944cuda3std3__441_GLOBAL__N__f4dbd153_4_k_cu_91cd5625_88946ignoreE:
	.zero		1
	.type		_ZN39_INTERNAL_f4dbd153_4_k_cu_91cd5625_88944cute7productE,@object
	.size		_ZN39_INTERNAL_f4dbd153_4_k_cu_91cd5625_88944cute7productE,(_ZN39_INTERNAL_f4dbd153_4_k_cu_91cd5625_88944cuda3std3__45__cpo3endE - _ZN39_INTERNAL_f4dbd153_4_k_cu_91cd5625_88944cute7productE)
_ZN39_INTERNAL_f4dbd153_4_k_cu_91cd5625_88944cute7productE:
	.zero		1
	.type		_ZN39_INTERNAL_f4dbd153_4_k_cu_91cd5625_88944cuda3std3__45__cpo3endE,@object
	.size		_ZN39_INTERNAL_f4dbd153_4_k_cu_91cd5625_88944cuda3std3__45__cpo3endE,(_ZN39_INTERNAL_f4dbd153_4_k_cu_91cd5625_88944cuda3std3__419piecewise_constructE - _ZN39_INTERNAL_f4dbd153_4_k_cu_91cd5625_88944cuda3std3__45__cpo3endE)
_ZN39_INTERNAL_f4dbd153_4_k_cu_91cd5625_88944cuda3std3__45__cpo3endE:
	.zero		1
	.type		_ZN39_INTERNAL_f4dbd153_4_k_cu_91cd5625_88944cuda3std3__419piecewise_constructE,@object
	.size		_ZN39_INTERNAL_f4dbd153_4_k_cu_91cd5625_88944cuda3std3__419piecewise_constructE,(_ZN39_INTERNAL_f4dbd153_4_k_cu_91cd5625_88944cuda3std3__45__cpo4cendE - _ZN39_INTERNAL_f4dbd153_4_k_cu_91cd5625_88944cuda3std3__419piecewise_constructE)
_ZN39_INTERNAL_f4dbd153_4_k_cu_91cd5625_88944cuda3std3__419piecewise_constructE:
	.zero		1
	.type		_ZN39_INTERNAL_f4dbd153_4_k_cu_91cd5625_88944cuda3std3__45__cpo4cendE,@object
	.size		_ZN39_INTERNAL_f4dbd153_4_k_cu_91cd5625_88944cuda3std3__45__cpo4cendE,(_ZN39_INTERNAL_f4dbd153_4_k_cu_91cd5625_88944cuda3std6ranges3__45__cpo4swapE - _ZN39_INTERNAL_f4dbd153_4_k_cu_91cd5625_88944cuda3std3__45__cpo4cendE)
_ZN39_INTERNAL_f4dbd153_4_k_cu_91cd5625_88944cuda3std3__45__cpo4cendE:
	.zero		1
	.type		_ZN39_INTERNAL_f4dbd153_4_k_cu_91cd5625_88944cuda3std6ranges3__45__cpo4swapE,@object
	.size		_ZN39_INTERNAL_f4dbd153_4_k_cu_91cd5625_88944cuda3std6ranges3__45__cpo4swapE,(.L_10 - _ZN39_INTERNAL_f4dbd153_4_k_cu_91cd5625_88944cuda3std6ranges3__45__cpo4swapE)
_ZN39_INTERNAL_f4dbd153_4_k_cu_91cd5625_88944cuda3std6ranges3__45__cpo4swapE:
	.zero		1
.L_10:


//--------------------- .nv.constant0._ZN7cutlass13device_kernelINS_4gemm6kernel13GemmUniversalIN4cute5tupleIJiiiiEEENS1_10collective13CollectiveMmaINS1_35MainloopSm100TmaUmmaWarpSpecializedILi34ELi2ELi4ENS5_IJNS4_1CILi1EEENSA_ILi2EEESB_EEEEENS5_IJNSA_ILi128EEENSA_ILi64EEENSA_ILi32EEEEEENS_12float_e5m2_tENS5_IJlSB_lEEESJ_SK_NS4_8TiledMMAINS4_8MMA_AtomIJNS4_10MMA_TraitsINS4_19SM100_MMA_F8F6F4_SSEJSJ_SJ_fSF_SG_NS4_17integral_constantINS4_4UMMA5MajorELSR_0EEESS_NSP_INSQ_7ScaleInELST_0EEESU_EEEEEENS4_6LayoutINS5_IJSB_SB_SB_EEENS5_IJNSA_ILi0EEESZ_SZ_EEEEENS5_IJNS4_10UnderscoreES12_S12_EEEEENS4_23SM90_TMA_LOAD_MULTICASTENS4_14ComposedLayoutINS4_7SwizzleILi1ELi4ELi3EEENS4_18smem_ptr_flag_bitsILi8EEENSX_INS5_IJNSA_ILi8EEESH_EEENS5_IJSH_SB_EEEEEEEvNS4_8identityENS4_13SM90_TMA_LOADES1F_vS1G_EENS_8epilogue10collective18CollectiveEpilogueINS1J_23Sm100TmaWarpSpecializedILi1ELi1ELi64ELb0ELb0EEEJSI_NS5_IJNSX_ISF_SB_EENSX_ISG_SB_EEEEESJ_SK_SJ_SK_NS1J_6fusion15FusionCallbacksIS1N_NS1R_17LinearCombinationISJ_fSJ_fLNS_15FloatRoundStyleE2EEESI_S1Q_JEEENS4_5SM1004TMEM4LOAD26SM100_TMEM_LOAD_32dp32b64xES1H_NS16_INS17_ILi2ELi4ELi3EEES1A_NSX_INS5_IJS1B_SG_EEENS5_IJSG_SB_EEEEEEENS4_39AutoVectorizingCopyWithAssumedAlignmentILi128EEENS4_14SM90_TMA_STOREES25_S27_S27_EEEvvEEEEvNT_6ParamsE --------------------------
	.section	.nv.constant0._ZN7cutlass13device_kernelINS_4gemm6kernel13GemmUniversalIN4cute5tupleIJiiiiEEENS1_10collective13CollectiveMmaINS1_35MainloopSm100TmaUmmaWarpSpecializedILi34ELi2ELi4ENS5_IJNS4_1CILi1EEENSA_ILi2EEESB_EEEEENS5_IJNSA_ILi128EEENSA_ILi64EEENSA_ILi32EEEEEENS_12float_e5m2_tENS5_IJlSB_lEEESJ_SK_NS4_8TiledMMAINS4_8MMA_AtomIJNS4_10MMA_TraitsINS4_19SM100_MMA_F8F6F4_SSEJSJ_SJ_fSF_SG_NS4_17integral_constantINS4_4UMMA5MajorELSR_0EEESS_NSP_INSQ_7ScaleInELST_0EEESU_EEEEEENS4_6LayoutINS5_IJSB_SB_SB_EEENS5_IJNSA_ILi0EEESZ_SZ_EEEEENS5_IJNS4_10UnderscoreES12_S12_EEEEENS4_23SM90_TMA_LOAD_MULTICASTENS4_14ComposedLayoutINS4_7SwizzleILi1ELi4ELi3EEENS4_18smem_ptr_flag_bitsILi8EEENSX_INS5_IJNSA_ILi8EEESH_EEENS5_IJSH_SB_EEEEEEEvNS4_8identityENS4_13SM90_TMA_LOADES1F_vS1G_EENS_8epilogue10collective18CollectiveEpilogueINS1J_23Sm100TmaWarpSpecializedILi1ELi1ELi64ELb0ELb0EEEJSI_NS5_IJNSX_ISF_SB_EENSX_ISG_SB_EEEEESJ_SK_SJ_SK_NS1J_6fusion15FusionCallbacksIS1N_NS1R_17LinearCombinationISJ_fSJ_fLNS_15FloatRoundStyleE2EEESI_S1Q_JEEENS4_5SM1004TMEM4LOAD26SM100_TMEM_LOAD_32dp32b64xES1H_NS16_INS17_ILi2ELi4ELi3EEES1A_NSX_INS5_IJS1B_SG_EEENS5_IJSG_SB_EEEEEEENS4_39AutoVectorizingCopyWithAssumedAlignmentILi128EEENS4_14SM90_TMA_STOREES25_S27_S27_EEEvvEEEEvNT_6ParamsE,"a",@progbits
	.sectionflags	@""
	.align	4
.nv.constant0._ZN7cutlass13device_kernelINS_4gemm6kernel13GemmUniversalIN4cute5tupleIJiiiiEEENS1_10collective13CollectiveMmaINS1_35MainloopSm100TmaUmmaWarpSpecializedILi34ELi2ELi4ENS5_IJNS4_1CILi1EEENSA_ILi2EEESB_EEEEENS5_IJNSA_ILi128EEENSA_ILi64EEENSA_ILi32EEEEEENS_12float_e5m2_tENS5_IJlSB_lEEESJ_SK_NS4_8TiledMMAINS4_8MMA_AtomIJNS4_10MMA_TraitsINS4_19SM100_MMA_F8F6F4_SSEJSJ_SJ_fSF_SG_NS4_17integral_constantINS4_4UMMA5MajorELSR_0EEESS_NSP_INSQ_7ScaleInELST_0EEESU_EEEEEENS4_6LayoutINS5_IJSB_SB_SB_EEENS5_IJNSA_ILi0EEESZ_SZ_EEEEENS5_IJNS4_10UnderscoreES12_S12_EEEEENS4_23SM90_TMA_LOAD_MULTICASTENS4_14ComposedLayoutINS4_7SwizzleILi1ELi4ELi3EEENS4_18smem_ptr_flag_bitsILi8EEENSX_INS5_IJNSA_ILi8EEESH_EEENS5_IJSH_SB_EEEEEEEvNS4_8identityENS4_13SM90_TMA_LOADES1F_vS1G_EENS_8epilogue10collective18CollectiveEpilogueINS1J_23Sm100TmaWarpSpecializedILi1ELi1ELi64ELb0ELb0EEEJSI_NS5_IJNSX_ISF_SB_EENSX_ISG_SB_EEEEESJ_SK_SJ_SK_NS1J_6fusion15FusionCallbacksIS1N_NS1R_17LinearCombinationISJ_fSJ_fLNS_15FloatRoundStyleE2EEESI_S1Q_JEEENS4_5SM1004TMEM4LOAD26SM100_TMEM_LOAD_32dp32b64xES1H_NS16_INS17_ILi2ELi4ELi3EEES1A_NSX_INS5_IJS1B_SG_EEENS5_IJSG_SB_EEEEEEENS4_39AutoVectorizingCopyWithAssumedAlignmentILi128EEENS4_14SM90_TMA_STOREES25_S27_S27_EEEvvEEEEvNT_6ParamsE:
	.zero		2944


//--------------------- SYMBOLS --------------------------

	.type		.nv.reservedSmem.offset0,@object
	.size		.nv.reservedSmem.offset0,0x4
	.type		.nv.reservedSmem.cap,@object
	.size		.nv.reservedSmem.cap,0x4
	.type		__assertfail,@function
